	.target	sm_90a

	.elftype	@"ET_EXEC"


//--------------------- .note.nv.tkinfo           --------------------------
	.section	.note.nv.tkinfo,"",@"SHT_NOTE"
	.sectionflags	@"SHF_NOTE_NV_TKINFO"
	.tkinfo
        /*0018*/ 	.word	0x00000002
        /*0030*/ 	.string	""
        /*0030*/ 	.string	"ptxas"
        /*0030*/ 	.string	"Cuda compilation tools, release 13.0, V13.0.88"
        /*0030*/ 	.string	"Build cuda_13.0.r13.0/compiler.36424714_0"
        /*0030*/ 	.string	"-arch sm_90a -m 64 "



//--------------------- .note.nv.cuinfo           --------------------------
	.section	.note.nv.cuinfo,"",@"SHT_NOTE"
	.sectionflags	@"SHF_NOTE_NV_CUINFO"
        /*0018*/ 	.short	0x0002
        /*001a*/ 	.short	0x005a
        /*001c*/ 	.short	0x0082
	.zero		2


//--------------------- .nv.info                  --------------------------
	.section	.nv.info,"",@"SHT_CUDA_INFO"
	.align	4


	//----- nvinfo : EIATTR_REGCOUNT
	.align		4
        /*0000*/ 	.byte	0x04, 0x2f
        /*0002*/ 	.short	(.L_12 - .L_11)
	.align		4
.L_11:
        /*0004*/ 	.word	index@(_ZN7cutlass13device_kernelINS_4conv6kernel13ConvUniversalINS1_16ConvProblemShapeILNS1_8OperatorE1ELi3EEENS1_10collective14CollectiveConvINS1_46MainloopSm90TmaGmmaWarpSpecializedImplicitGemmILS5_1ELi9ELi3EN4cute5tupleIJNSA_1CILi1EEESD_SD_EEENS1_36KernelImplicitTmaWarpSpecializedSm90ELi1EEENSB_IJNSC_ILi256EEENSC_ILi128EEENSB_IJNSC_ILi32EEEEEEEEENS_10bfloat16_tESM_NSA_8TiledMMAINSA_8MMA_AtomIJNSA_4SM904GMMA28MMA_64x128x16_F32BF16BF16_SSILNSQ_5MajorE0ELSS_1ELNSQ_7ScaleInE1ELST_1EEEEEENSA_6LayoutISE_NSB_IJNSC_ILi0EEESX_SX_EEEEENSB_IJNSA_10UnderscoreES10_S10_EEEEENS7_6detail26Sm90ImplicitGemmTileTraitsINSA_20SM90_TMA_LOAD_IM2COLENSA_14ComposedLayoutINSA_7SwizzleILi2ELi4ELi3EEENSA_18smem_ptr_flag_bitsILi16EEENSW_INSB_IJNSB_IJNSC_ILi8EEESJ_EEENSB_IJSJ_SD_EEENSB_IJSD_NSC_ILi9EEEEEEEEENSB_IJNSB_IJSJ_SH_EEENSB_IJSD_SX_EEENSB_IJSX_NSC_ILi8192EEEEEEEEEEEEEvEENS14_INSA_13SM90_TMA_LOADENS16_INS17_ILi3ELi4ELi3EEES1A_NSW_INSB_IJNSB_IJNSC_ILi64EEENSC_ILi2EEEEEENSB_IJS1B_NSC_ILi4EEEEEES1F_EEENSB_IJNSB_IJSD_NSC_ILi2048EEEEEENSB_IJS1R_NSC_ILi512EEEEEENSB_IJSX_NSC_ILi4096EEEEEEEEEEEEEvEEEENS_8epilogue10collective6detail29Sm90TmaWarpSpecializedAdapterINS29_15DefaultEpilogueISM_NSB_IJNSB_IJllllEEESD_SX_EEES2E_NS28_6thread17LinearCombinationISM_Li1EffLNS2F_9ScaleType4KindE0ELNS_15FloatRoundStyleE2ESM_EENS_4gemm15EpilogueDefaultEEEEEvvEEEEvNT_6ParamsE)
        /*0008*/ 	.word	0x000000ff


	//----- nvinfo : EIATTR_FRAME_SIZE
	.align		4
.L_12:
        /*000c*/ 	.byte	0x04, 0x11
        /*000e*/ 	.short	(.L_14 - .L_13)
	.align		4
.L_13:
        /*0010*/ 	.word	index@(_ZN7cutlass13device_kernelINS_4conv6kernel13ConvUniversalINS1_16ConvProblemShapeILNS1_8OperatorE1ELi3EEENS1_10collective14CollectiveConvINS1_46MainloopSm90TmaGmmaWarpSpecializedImplicitGemmILS5_1ELi9ELi3EN4cute5tupleIJNSA_1CILi1EEESD_SD_EEENS1_36KernelImplicitTmaWarpSpecializedSm90ELi1EEENSB_IJNSC_ILi256EEENSC_ILi128EEENSB_IJNSC_ILi32EEEEEEEEENS_10bfloat16_tESM_NSA_8TiledMMAINSA_8MMA_AtomIJNSA_4SM904GMMA28MMA_64x128x16_F32BF16BF16_SSILNSQ_5MajorE0ELSS_1ELNSQ_7ScaleInE1ELST_1EEEEEENSA_6LayoutISE_NSB_IJNSC_ILi0EEESX_SX_EEEEENSB_IJNSA_10UnderscoreES10_S10_EEEEENS7_6detail26Sm90ImplicitGemmTileTraitsINSA_20SM90_TMA_LOAD_IM2COLENSA_14ComposedLayoutINSA_7SwizzleILi2ELi4ELi3EEENSA_18smem_ptr_flag_bitsILi16EEENSW_INSB_IJNSB_IJNSC_ILi8EEESJ_EEENSB_IJSJ_SD_EEENSB_IJSD_NSC_ILi9EEEEEEEEENSB_IJNSB_IJSJ_SH_EEENSB_IJSD_SX_EEENSB_IJSX_NSC_ILi8192EEEEEEEEEEEEEvEENS14_INSA_13SM90_TMA_LOADENS16_INS17_ILi3ELi4ELi3EEES1A_NSW_INSB_IJNSB_IJNSC_ILi64EEENSC_ILi2EEEEEENSB_IJS1B_NSC_ILi4EEEEEES1F_EEENSB_IJNSB_IJSD_NSC_ILi2048EEEEEENSB_IJS1R_NSC_ILi512EEEEEENSB_IJSX_NSC_ILi4096EEEEEEEEEEEEEvEEEENS_8epilogue10collective6detail29Sm90TmaWarpSpecializedAdapterINS29_15DefaultEpilogueISM_NSB_IJNSB_IJllllEEESD_SX_EEES2E_NS28_6thread17LinearCombinationISM_Li1EffLNS2F_9ScaleType4KindE0ELNS_15FloatRoundStyleE2ESM_EENS_4gemm15EpilogueDefaultEEEEEvvEEEEvNT_6ParamsE)
        /*0014*/ 	.word	0x00000270


	//----- nvinfo : EIATTR_MIN_STACK_SIZE
	.align		4
.L_14:
        /*0018*/ 	.byte	0x04, 0x12
        /*001a*/ 	.short	(.L_16 - .L_15)
	.align		4
.L_15:
        /*001c*/ 	.word	index@(_ZN7cutlass13device_kernelINS_4conv6kernel13ConvUniversalINS1_16ConvProblemShapeILNS1_8OperatorE1ELi3EEENS1_10collective14CollectiveConvINS1_46MainloopSm90TmaGmmaWarpSpecializedImplicitGemmILS5_1ELi9ELi3EN4cute5tupleIJNSA_1CILi1EEESD_SD_EEENS1_36KernelImplicitTmaWarpSpecializedSm90ELi1EEENSB_IJNSC_ILi256EEENSC_ILi128EEENSB_IJNSC_ILi32EEEEEEEEENS_10bfloat16_tESM_NSA_8TiledMMAINSA_8MMA_AtomIJNSA_4SM904GMMA28MMA_64x128x16_F32BF16BF16_SSILNSQ_5MajorE0ELSS_1ELNSQ_7ScaleInE1ELST_1EEEEEENSA_6LayoutISE_NSB_IJNSC_ILi0EEESX_SX_EEEEENSB_IJNSA_10UnderscoreES10_S10_EEEEENS7_6detail26Sm90ImplicitGemmTileTraitsINSA_20SM90_TMA_LOAD_IM2COLENSA_14ComposedLayoutINSA_7SwizzleILi2ELi4ELi3EEENSA_18smem_ptr_flag_bitsILi16EEENSW_INSB_IJNSB_IJNSC_ILi8EEESJ_EEENSB_IJSJ_SD_EEENSB_IJSD_NSC_ILi9EEEEEEEEENSB_IJNSB_IJSJ_SH_EEENSB_IJSD_SX_EEENSB_IJSX_NSC_ILi8192EEEEEEEEEEEEEvEENS14_INSA_13SM90_TMA_LOADENS16_INS17_ILi3ELi4ELi3EEES1A_NSW_INSB_IJNSB_IJNSC_ILi64EEENSC_ILi2EEEEEENSB_IJS1B_NSC_ILi4EEEEEES1F_EEENSB_IJNSB_IJSD_NSC_ILi2048EEEEEENSB_IJS1R_NSC_ILi512EEEEEENSB_IJSX_NSC_ILi4096EEEEEEEEEEEEEvEEEENS_8epilogue10collective6detail29Sm90TmaWarpSpecializedAdapterINS29_15DefaultEpilogueISM_NSB_IJNSB_IJllllEEESD_SX_EEES2E_NS28_6thread17LinearCombinationISM_Li1EffLNS2F_9ScaleType4KindE0ELNS_15FloatRoundStyleE2ESM_EENS_4gemm15EpilogueDefaultEEEEEvvEEEEvNT_6ParamsE)
        /*0020*/ 	.word	0x00000270
.L_16:


//--------------------- .nv.compat                --------------------------
	.section	.nv.compat,"",@"SHT_CUDA_COMPAT_INFO"
	.align	4
        /*0000*/ 	.byte	0x02, 0x09, 0x01, 0x00, 0x02, 0x02, 0x04, 0x00, 0x02, 0x05, 0x05, 0x00, 0x03, 0x07, 0x01, 0x01
        /*0010*/ 	.byte	0x02, 0x03, 0x01, 0x00, 0x02, 0x06, 0x01, 0x00, 0x04, 0x0b, 0x08, 0x00, 0x00, 0x00, 0x00, 0x00
        /*0020*/ 	.byte	0x00, 0x00, 0x00, 0x00


//--------------------- .nv.info._ZN7cutlass13device_kernelINS_4conv6kernel13ConvUniversalINS1_16ConvProblemShapeILNS1_8OperatorE1ELi3EEENS1_10collective14CollectiveConvINS1_46MainloopSm90TmaGmmaWarpSpecializedImplicitGemmILS5_1ELi9ELi3EN4cute5tupleIJNSA_1CILi1EEESD_SD_EEENS1_36KernelImplicitTmaWarpSpecializedSm90ELi1EEENSB_IJNSC_ILi256EEENSC_ILi128EEENSB_IJNSC_ILi32EEEEEEEEENS_10bfloat16_tESM_NSA_8TiledMMAINSA_8MMA_AtomIJNSA_4SM904GMMA28MMA_64x128x16_F32BF16BF16_SSILNSQ_5MajorE0ELSS_1ELNSQ_7ScaleInE1ELST_1EEEEEENSA_6LayoutISE_NSB_IJNSC_ILi0EEESX_SX_EEEEENSB_IJNSA_10UnderscoreES10_S10_EEEEENS7_6detail26Sm90ImplicitGemmTileTraitsINSA_20SM90_TMA_LOAD_IM2COLENSA_14ComposedLayoutINSA_7SwizzleILi2ELi4ELi3EEENSA_18smem_ptr_flag_bitsILi16EEENSW_INSB_IJNSB_IJNSC_ILi8EEESJ_EEENSB_IJSJ_SD_EEENSB_IJSD_NSC_ILi9EEEEEEEEENSB_IJNSB_IJSJ_SH_EEENSB_IJSD_SX_EEENSB_IJSX_NSC_ILi8192EEEEEEEEEEEEEvEENS14_INSA_13SM90_TMA_LOADENS16_INS17_ILi3ELi4ELi3EEES1A_NSW_INSB_IJNSB_IJNSC_ILi64EEENSC_ILi2EEEEEENSB_IJS1B_NSC_ILi4EEEEEES1F_EEENSB_IJNSB_IJSD_NSC_ILi2048EEEEEENSB_IJS1R_NSC_ILi512EEEEEENSB_IJSX_NSC_ILi4096EEEEEEEEEEEEEvEEEENS_8epilogue10collective6detail29Sm90TmaWarpSpecializedAdapterINS29_15DefaultEpilogueISM_NSB_IJNSB_IJllllEEESD_SX_EEES2E_NS28_6thread17LinearCombinationISM_Li1EffLNS2F_9ScaleType4KindE0ELNS_15FloatRoundStyleE2ESM_EENS_4gemm15EpilogueDefaultEEEEEvvEEEEvNT_6ParamsE --------------------------
	.section	.nv.info._ZN7cutlass13device_kernelINS_4conv6kernel13ConvUniversalINS1_16ConvProblemShapeILNS1_8OperatorE1ELi3EEENS1_10collective14CollectiveConvINS1_46MainloopSm90TmaGmmaWarpSpecializedImplicitGemmILS5_1ELi9ELi3EN4cute5tupleIJNSA_1CILi1EEESD_SD_EEENS1_36KernelImplicitTmaWarpSpecializedSm90ELi1EEENSB_IJNSC_ILi256EEENSC_ILi128EEENSB_IJNSC_ILi32EEEEEEEEENS_10bfloat16_tESM_NSA_8TiledMMAINSA_8MMA_AtomIJNSA_4SM904GMMA28MMA_64x128x16_F32BF16BF16_SSILNSQ_5MajorE0ELSS_1ELNSQ_7ScaleInE1ELST_1EEEEEENSA_6LayoutISE_NSB_IJNSC_ILi0EEESX_SX_EEEEENSB_IJNSA_10UnderscoreES10_S10_EEEEENS7_6detail26Sm90ImplicitGemmTileTraitsINSA_20SM90_TMA_LOAD_IM2COLENSA_14ComposedLayoutINSA_7SwizzleILi2ELi4ELi3EEENSA_18smem_ptr_flag_bitsILi16EEENSW_INSB_IJNSB_IJNSC_ILi8EEESJ_EEENSB_IJSJ_SD_EEENSB_IJSD_NSC_ILi9EEEEEEEEENSB_IJNSB_IJSJ_SH_EEENSB_IJSD_SX_EEENSB_IJSX_NSC_ILi8192EEEEEEEEEEEEEvEENS14_INSA_13SM90_TMA_LOADENS16_INS17_ILi3ELi4ELi3EEES1A_NSW_INSB_IJNSB_IJNSC_ILi64EEENSC_ILi2EEEEEENSB_IJS1B_NSC_ILi4EEEEEES1F_EEENSB_IJNSB_IJSD_NSC_ILi2048EEEEEENSB_IJS1R_NSC_ILi512EEEEEENSB_IJSX_NSC_ILi4096EEEEEEEEEEEEEvEEEENS_8epilogue10collective6detail29Sm90TmaWarpSpecializedAdapterINS29_15DefaultEpilogueISM_NSB_IJNSB_IJllllEEESD_SX_EEES2E_NS28_6thread17LinearCombinationISM_Li1EffLNS2F_9ScaleType4KindE0ELNS_15FloatRoundStyleE2ESM_EENS_4gemm15EpilogueDefaultEEEEEvvEEEEvNT_6ParamsE,"",@"SHT_CUDA_INFO"
	.sectionflags	@""
	.align	4


	//----- nvinfo : EIATTR_CUDA_API_VERSION
	.align		4
        /*0000*/ 	.byte	0x04, 0x37
        /*0002*/ 	.short	(.L_18 - .L_17)
.L_17:
        /*0004*/ 	.word	0x00000082


	//----- nvinfo : EIATTR_KPARAM_INFO
	.align		4
.L_18:
        /*0008*/ 	.byte	0x04, 0x17
        /*000a*/ 	.short	(.L_20 - .L_19)
.L_19:
        /*000c*/ 	.word	0x00000000
        /*0010*/ 	.short	0x0000
        /*0012*/ 	.short	0x0070
        /*0014*/ 	.byte	0x00, 0xf0, 0x01, 0x10


	//----- nvinfo : EIATTR_SPARSE_MMA_MASK
	.align		4
.L_20:
        /*0018*/ 	.byte	0x03, 0x50
        /*001a*/ 	.short	0x0000


	//----- nvinfo : EIATTR_MAXREG_COUNT
	.align		4
        /*001c*/ 	.byte	0x03, 0x1b
        /*001e*/ 	.short	0x00ff


	//----- nvinfo : EIATTR_NUM_BARRIERS
	.align		4
        /*0020*/ 	.byte	0x02, 0x4c
        /*0022*/ 	.byte	0x01
	.zero		1


	//----- nvinfo : EIATTR_ANNOTATIONS
	.align		4
        /*0024*/ 	.byte	0x04, 0x55
        /*0026*/ 	.short	(.L_22 - .L_21)


	//   ....[0]....
.L_21:
        /*0028*/ 	.word	0x00000001
        /*002c*/ 	.byte	0x50, 0x08, 0x00, 0x00, 0x01, 0x00, 0x00, 0x00, 0x90, 0x08, 0x00, 0x00, 0x01, 0x00, 0x00, 0x00
        /* <DEDUP_REMOVED lines=208> */
        /*0d3c*/ 	.byte	0x10, 0xfb, 0x00, 0x00


	//----- nvinfo : EIATTR_MERCURY_ISA_VERSION
	.align		4
.L_22:
        /*0d40*/ 	.byte	0x03, 0x5f
        /*0d42*/ 	.short	0x0101


	//----- nvinfo : EIATTR_COOP_GROUP_MASK_REGIDS
	.align		4
        /*0d44*/ 	.byte	0x04, 0x29
        /*0d46*/ 	.short	(.L_24 - .L_23)


	//   ....[0]....
.L_23:
        /*0d48*/ 	.word	0xffffffff


	//   ....[1]....
        /*0d4c*/ 	.word	0xffffffff


	//   ....[2]....
        /*0d50*/ 	.word	0xffffffff


	//----- nvinfo : EIATTR_COOP_GROUP_INSTR_OFFSETS
	.align		4
.L_24:
        /*0d54*/ 	.byte	0x04, 0x28
        /*0d56*/ 	.short	(.L_26 - .L_25)


	//   ....[0]....
.L_25:
        /*0d58*/ 	.word	0x00000060


	//   ....[1]....
        /*0d5c*/ 	.word	0x00000090


	//   ....[2]....
        /*0d60*/ 	.word	0x00000190


	//----- nvinfo : EIATTR_MBARRIER_INSTR_OFFSETS
	.align		4
.L_26:
        /*0d64*/ 	.byte	0x04, 0x39
        /*0d66*/ 	.short	(.L_28 - .L_27)


	//   ....[0]....
.L_27:
        /*0d68*/ 	.word	0x00000300
        /*0d6c*/ 	.word	0x000000ff
        /*0d70*/ 	.word	0x00036000
        /*0d74*/ 	.short	0x0100
        /*0d76*/ 	.byte	0x0a
	.zero		1


	//   ....[1]....
        /*0d78*/ 	.word	0x00000310
        /*0d7c*/ 	.word	0x000000ff
        /*0d80*/ 	.word	0x00036048
        /*0d84*/ 	.short	0x0100
        /*0d86*/ 	.byte	0x0a
	.zero		1


	//   ....[2]....
        /*0d88*/ 	.word	0x00000320
        /*0d8c*/ 	.word	0x000000ff
        /*0d90*/ 	.word	0x00036008
        /*0d94*/ 	.short	0x0100
        /*0d96*/ 	.byte	0x0a
	.zero		1


	//   ....[3]....
        /*0d98*/ 	.word	0x00000330
        /*0d9c*/ 	.word	0x000000ff
        /*0da0*/ 	.word	0x00036050
        /*0da4*/ 	.short	0x0100
        /*0da6*/ 	.byte	0x0a
	.zero		1


	//   ....[4]....
        /*0da8*/ 	.word	0x00000340
        /*0dac*/ 	.word	0x000000ff
        /*0db0*/ 	.word	0x00036010
        /*0db4*/ 	.short	0x0100
        /*0db6*/ 	.byte	0x0a
	.zero		1


	//   ....[5]....
        /*0db8*/ 	.word	0x00000350
        /*0dbc*/ 	.word	0x000000ff
        /*0dc0*/ 	.word	0x00036058
        /*0dc4*/ 	.short	0x0100
        /*0dc6*/ 	.byte	0x0a
	.zero		1


	//   ....[6]....
        /*0dc8*/ 	.word	0x00000360
        /*0dcc*/ 	.word	0x000000ff
        /*0dd0*/ 	.word	0x00036018
        /*0dd4*/ 	.short	0x0100
        /*0dd6*/ 	.byte	0x0a
	.zero		1


	//   ....[7]....
        /*0dd8*/ 	.word	0x00000370
        /*0ddc*/ 	.word	0x000000ff
        /*0de0*/ 	.word	0x00036060
        /*0de4*/ 	.short	0x0100
        /*0de6*/ 	.byte	0x0a
	.zero		1


	//   ....[8]....
        /*0de8*/ 	.word	0x00000380
        /*0dec*/ 	.word	0x000000ff
        /*0df0*/ 	.word	0x00036020
        /*0df4*/ 	.short	0x0100
        /*0df6*/ 	.byte	0x0a
	.zero		1


	//   ....[9]....
        /*0df8*/ 	.word	0x00000390
        /*0dfc*/ 	.word	0x000000ff
        /*0e00*/ 	.word	0x00036068
        /*0e04*/ 	.short	0x0100
        /*0e06*/ 	.byte	0x0a
	.zero		1


	//   ....[10]....
        /*0e08*/ 	.word	0x000003a0
        /*0e0c*/ 	.word	0x000000ff
        /*0e10*/ 	.word	0x00036028
        /*0e14*/ 	.short	0x0100
        /*0e16*/ 	.byte	0x0a
	.zero		1


	//   ....[11]....
        /*0e18*/ 	.word	0x000003b0
        /*0e1c*/ 	.word	0x000000ff
        /*0e20*/ 	.word	0x00036070
        /*0e24*/ 	.short	0x0100
        /*0e26*/ 	.byte	0x0a
	.zero		1


	//   ....[12]....
        /*0e28*/ 	.word	0x000003c0
        /*0e2c*/ 	.word	0x000000ff
        /*0e30*/ 	.word	0x00036030
        /*0e34*/ 	.short	0x0100
        /*0e36*/ 	.byte	0x0a
	.zero		1


	//   ....[13]....
        /*0e38*/ 	.word	0x000003d0
        /*0e3c*/ 	.word	0x000000ff
        /*0e40*/ 	.word	0x00036078
        /*0e44*/ 	.short	0x0100
        /*0e46*/ 	.byte	0x0a
	.zero		1


	//   ....[14]....
        /*0e48*/ 	.word	0x000003e0
        /*0e4c*/ 	.word	0x000000ff
        /*0e50*/ 	.word	0x00036038
        /*0e54*/ 	.short	0x0100
        /*0e56*/ 	.byte	0x0a
	.zero		1


	//   ....[15]....
        /*0e58*/ 	.word	0x000003f0
        /*0e5c*/ 	.word	0x000000ff
        /*0e60*/ 	.word	0x00036080
        /*0e64*/ 	.short	0x0100
        /*0e66*/ 	.byte	0x0a
	.zero		1


	//   ....[16]....
        /*0e68*/ 	.word	0x00000400
        /*0e6c*/ 	.word	0x000000ff
        /*0e70*/ 	.word	0x00036040
        /*0e74*/ 	.short	0x0100
        /*0e76*/ 	.byte	0x0a
	.zero		1


	//   ....[17]....
        /*0e78*/ 	.word	0x00000410
        /*0e7c*/ 	.word	0x000000ff
        /*0e80*/ 	.word	0x00036088
        /*0e84*/ 	.short	0x0100
        /*0e86*/ 	.byte	0x0a
	.zero		1


	//   ....[18]....
        /*0e88*/ 	.word	0x00001330
        /*0e8c*/ 	.word	0x00000003
        /*0e90*/ 	.word	0x00036000
        /*0e94*/ 	.short	0x010a
        /*0e96*/ 	.byte	0x3f
	.zero		1


	//   ....[19]....
        /*0e98*/ 	.word	0x000023c0
        /*0e9c*/ 	.word	0x00000000
        /*0ea0*/ 	.word	0x00036000
        /*0ea4*/ 	.short	0x010a
        /*0ea6*/ 	.byte	0x3f
	.zero		1


	//   ....[20]....
        /*0ea8*/ 	.word	0x00003850
        /*0eac*/ 	.word	0x000000ff
        /*0eb0*/ 	.word	0x00000000
        /*0eb4*/ 	.short	0x0101
        /*0eb6*/ 	.byte	0x0c
	.zero		1


	//   ....[21]....
        /*0eb8*/ 	.word	0x00003a50
        /*0ebc*/ 	.word	0x000000ff
        /*0ec0*/ 	.word	0x00000000
        /*0ec4*/ 	.short	0x0101
        /*0ec6*/ 	.byte	0x04
	.zero		1


	//   ....[22]....
        /*0ec8*/ 	.word	0x00013ba0
        /*0ecc*/ 	.word	0x0000000c
        /*0ed0*/ 	.word	0x00036048
        /*0ed4*/ 	.short	0x010a
        /*0ed6*/ 	.byte	0x3f
	.zero		1


	//   ....[23]....
        /*0ed8*/ 	.word	0x00014450
        /*0edc*/ 	.word	0x00000003
        /*0ee0*/ 	.word	0x00000000
        /*0ee4*/ 	.short	0x010a
        /*0ee6*/ 	.byte	0x3f
	.zero		1


	//   ....[24]....
        /*0ee8*/ 	.word	0x00014510
        /*0eec*/ 	.word	0x00000003
        /*0ef0*/ 	.word	0x00000000
        /*0ef4*/ 	.short	0x010a
        /*0ef6*/ 	.byte	0x3f
	.zero		1


	//   ....[25]....
        /*0ef8*/ 	.word	0x000145d0
        /*0efc*/ 	.word	0x00000003
        /*0f00*/ 	.word	0x00000000
        /*0f04*/ 	.short	0x010a
        /*0f06*/ 	.byte	0x3f
	.zero		1


	//   ....[26]....
        /*0f08*/ 	.word	0x00014690
        /*0f0c*/ 	.word	0x00000003
        /*0f10*/ 	.word	0x00000000
        /*0f14*/ 	.short	0x010a
        /*0f16*/ 	.byte	0x3f
	.zero		1


	//   ....[27]....
        /*0f18*/ 	.word	0x00014750
        /*0f1c*/ 	.word	0x00000003
        /*0f20*/ 	.word	0x00000000
        /*0f24*/ 	.short	0x010a
        /*0f26*/ 	.byte	0x3f
	.zero		1


	//   ....[28]....
        /*0f28*/ 	.word	0x00014810
        /*0f2c*/ 	.word	0x00000003
        /*0f30*/ 	.word	0x00000000
        /*0f34*/ 	.short	0x010a
        /*0f36*/ 	.byte	0x3f
	.zero		1


	//   ....[29]....
        /*0f38*/ 	.word	0x000148d0
        /*0f3c*/ 	.word	0x00000003
        /*0f40*/ 	.word	0x00000000
        /*0f44*/ 	.short	0x010a
        /*0f46*/ 	.byte	0x3f
	.zero		1


	//   ....[30]....
        /*0f48*/ 	.word	0x00014990
        /*0f4c*/ 	.word	0x00000003
        /*0f50*/ 	.word	0x00000000
        /*0f54*/ 	.short	0x010a
        /*0f56*/ 	.byte	0x3f
	.zero		1


	//   ....[31]....
        /*0f58*/ 	.word	0x00014a50
        /*0f5c*/ 	.word	0x00000003
        /*0f60*/ 	.word	0x00000000
        /*0f64*/ 	.short	0x010a
        /*0f66*/ 	.byte	0x3f
	.zero		1


	//----- nvinfo : EIATTR_NUM_MBARRIERS
	.align		4
.L_28:
        /*0f68*/ 	.byte	0x03, 0x38
        /*0f6a*/ 	.short	0x0012


	//----- nvinfo : EIATTR_EXIT_INSTR_OFFSETS
	.align		4
        /*0f6c*/ 	.byte	0x04, 0x1c
        /*0f6e*/ 	.short	(.L_30 - .L_29)


	//   ....[0]....
.L_29:
        /*0f70*/ 	.word	0x00000840


	//   ....[1]....
        /*0f74*/ 	.word	0x00003c40


	//   ....[2]....
        /*0f78*/ 	.word	0x0000efb0


	//   ....[3]....
        /*0f7c*/ 	.word	0x0000eff0


	//   ....[4]....
        /*0f80*/ 	.word	0x00013940


	//   ....[5]....
        /*0f84*/ 	.word	0x00013980


	//   ....[6]....
        /*0f88*/ 	.word	0x000139a0


	//   ....[7]....
        /*0f8c*/ 	.word	0x00014350


	//   ....[8]....
        /*0f90*/ 	.word	0x00014a80


	//----- nvinfo : EIATTR_MAX_THREADS
	.align		4
.L_30:
        /*0f94*/ 	.byte	0x04, 0x05
        /*0f96*/ 	.short	(.L_32 - .L_31)
.L_31:
        /*0f98*/ 	.word	0x00000100
        /*0f9c*/ 	.word	0x00000001
        /*0fa0*/ 	.word	0x00000001


	//----- nvinfo : EIATTR_CRS_STACK_SIZE
	.align		4
.L_32:
        /*0fa4*/ 	.byte	0x04, 0x1e
        /*0fa6*/ 	.short	(.L_34 - .L_33)
.L_33:
        /*0fa8*/ 	.word	0x00000000


	//----- nvinfo : EIATTR_CBANK_PARAM_SIZE
	.align		4
.L_34:
        /*0fac*/ 	.byte	0x03, 0x19
        /*0fae*/ 	.short	0x0470


	//----- nvinfo : EIATTR_PARAM_CBANK
	.align		4
        /*0fb0*/ 	.byte	0x04, 0x0a
        /*0fb2*/ 	.short	(.L_36 - .L_35)
	.align		4
.L_35:
        /*0fb4*/ 	.word	index@(.nv.constant0._ZN7cutlass13device_kernelINS_4conv6kernel13ConvUniversalINS1_16ConvProblemShapeILNS1_8OperatorE1ELi3EEENS1_10collective14CollectiveConvINS1_46MainloopSm90TmaGmmaWarpSpecializedImplicitGemmILS5_1ELi9ELi3EN4cute5tupleIJNSA_1CILi1EEESD_SD_EEENS1_36KernelImplicitTmaWarpSpecializedSm90ELi1EEENSB_IJNSC_ILi256EEENSC_ILi128EEENSB_IJNSC_ILi32EEEEEEEEENS_10bfloat16_tESM_NSA_8TiledMMAINSA_8MMA_AtomIJNSA_4SM904GMMA28MMA_64x128x16_F32BF16BF16_SSILNSQ_5MajorE0ELSS_1ELNSQ_7ScaleInE1ELST_1EEEEEENSA_6LayoutISE_NSB_IJNSC_ILi0EEESX_SX_EEEEENSB_IJNSA_10UnderscoreES10_S10_EEEEENS7_6detail26Sm90ImplicitGemmTileTraitsINSA_20SM90_TMA_LOAD_IM2COLENSA_14ComposedLayoutINSA_7SwizzleILi2ELi4ELi3EEENSA_18smem_ptr_flag_bitsILi16EEENSW_INSB_IJNSB_IJNSC_ILi8EEESJ_EEENSB_IJSJ_SD_EEENSB_IJSD_NSC_ILi9EEEEEEEEENSB_IJNSB_IJSJ_SH_EEENSB_IJSD_SX_EEENSB_IJSX_NSC_ILi8192EEEEEEEEEEEEEvEENS14_INSA_13SM90_TMA_LOADENS16_INS17_ILi3ELi4ELi3EEES1A_NSW_INSB_IJNSB_IJNSC_ILi64EEENSC_ILi2EEEEEENSB_IJS1B_NSC_ILi4EEEEEES1F_EEENSB_IJNSB_IJSD_NSC_ILi2048EEEEEENSB_IJS1R_NSC_ILi512EEEEEENSB_IJSX_NSC_ILi4096EEEEEEEEEEEEEvEEEENS_8epilogue10collective6detail29Sm90TmaWarpSpecializedAdapterINS29_15DefaultEpilogueISM_NSB_IJNSB_IJllllEEESD_SX_EEES2E_NS28_6thread17LinearCombinationISM_Li1EffLNS2F_9ScaleType4KindE0ELNS_15FloatRoundStyleE2ESM_EENS_4gemm15EpilogueDefaultEEEEEvvEEEEvNT_6ParamsE)
        /*0fb8*/ 	.short	0x0210
        /*0fba*/ 	.short	0x0470


	//----- nvinfo : EIATTR_SW_WAR
	.align		4
.L_36:
        /*0fbc*/ 	.byte	0x04, 0x36
        /*0fbe*/ 	.short	(.L_38 - .L_37)
.L_37:
        /*0fc0*/ 	.word	0x00000008
.L_38:


//--------------------- .nv.callgraph             --------------------------
	.section	.nv.callgraph,"",@"SHT_CUDA_CALLGRAPH"
	.align	4
	.sectionentsize	8
	.align		4
        /*0000*/ 	.word	0x00000000
	.align		4
        /*0004*/ 	.word	0xffffffff
	.align		4
        /*0008*/ 	.word	0x00000000
	.align		4
        /*000c*/ 	.word	0xfffffffe
	.align		4
        /*0010*/ 	.word	0x00000000
	.align		4
        /*0014*/ 	.word	0xfffffffd
	.align		4
        /*0018*/ 	.word	0x00000000
	.align		4
        /*001c*/ 	.word	0xfffffffc


//--------------------- .nv.constant4             --------------------------
	.section	.nv.constant4,"a",@progbits
	.align	8
	.align		8
.nv.constant4:
        /*0000*/ 	.dword	_ZN39_INTERNAL_f0f6a6f3_4_k_cu_9e21b442_27964cuda3std3__45__cpo5beginE
	.align		8
        /*0008*/ 	.dword	_ZN39_INTERNAL_f0f6a6f3_4_k_cu_9e21b442_27964cuda3std3__45__cpo3endE
	.align		8
        /*0010*/ 	.dword	_ZN39_INTERNAL_f0f6a6f3_4_k_cu_9e21b442_27964cuda3std3__45__cpo6cbeginE
	.align		8
        /*0018*/ 	.dword	_ZN39_INTERNAL_f0f6a6f3_4_k_cu_9e21b442_27964cuda3std3__45__cpo4cendE
	.align		8
        /*0020*/ 	.dword	_ZN39_INTERNAL_f0f6a6f3_4_k_cu_9e21b442_27964cuda3std3__441_GLOBAL__N__f0f6a6f3_4_k_cu_9e21b442_27966ignoreE
	.align		8
        /*0028*/ 	.dword	_ZN39_INTERNAL_f0f6a6f3_4_k_cu_9e21b442_27964cuda3std3__419piecewise_constructE
	.align		8
        /*0030*/ 	.dword	_ZN39_INTERNAL_f0f6a6f3_4_k_cu_9e21b442_27964cuda3std3__48in_placeE
	.align		8
        /*0038*/ 	.dword	_ZN39_INTERNAL_f0f6a6f3_4_k_cu_9e21b442_27964cuda3std6ranges3__45__cpo4swapE
	.align		8
        /*0040*/ 	.dword	_ZN39_INTERNAL_f0f6a6f3_4_k_cu_9e21b442_27964cuda3std6ranges3__45__cpo9iter_moveE
	.align		8
        /*0048*/ 	.dword	_ZN39_INTERNAL_f0f6a6f3_4_k_cu_9e21b442_27964cute7productE
	.align		8
        /*0050*/ 	.dword	_ZN39_INTERNAL_f0f6a6f3_4_k_cu_9e21b442_27964cute1_E


//--------------------- .text._ZN7cutlass13device_kernelINS_4conv6kernel13ConvUniversalINS1_16ConvProblemShapeILNS1_8OperatorE1ELi3EEENS1_10collective14CollectiveConvINS1_46MainloopSm90TmaGmmaWarpSpecializedImplicitGemmILS5_1ELi9ELi3EN4cute5tupleIJNSA_1CILi1EEESD_SD_EEENS1_36KernelImplicitTmaWarpSpecializedSm90ELi1EEENSB_IJNSC_ILi256EEENSC_ILi128EEENSB_IJNSC_ILi32EEEEEEEEENS_10bfloat16_tESM_NSA_8TiledMMAINSA_8MMA_AtomIJNSA_4SM904GMMA28MMA_64x128x16_F32BF16BF16_SSILNSQ_5MajorE0ELSS_1ELNSQ_7ScaleInE1ELST_1EEEEEENSA_6LayoutISE_NSB_IJNSC_ILi0EEESX_SX_EEEEENSB_IJNSA_10UnderscoreES10_S10_EEEEENS7_6detail26Sm90ImplicitGemmTileTraitsINSA_20SM90_TMA_LOAD_IM2COLENSA_14ComposedLayoutINSA_7SwizzleILi2ELi4ELi3EEENSA_18smem_ptr_flag_bitsILi16EEENSW_INSB_IJNSB_IJNSC_ILi8EEESJ_EEENSB_IJSJ_SD_EEENSB_IJSD_NSC_ILi9EEEEEEEEENSB_IJNSB_IJSJ_SH_EEENSB_IJSD_SX_EEENSB_IJSX_NSC_ILi8192EEEEEEEEEEEEEvEENS14_INSA_13SM90_TMA_LOADENS16_INS17_ILi3ELi4ELi3EEES1A_NSW_INSB_IJNSB_IJNSC_ILi64EEENSC_ILi2EEEEEENSB_IJS1B_NSC_ILi4EEEEEES1F_EEENSB_IJNSB_IJSD_NSC_ILi2048EEEEEENSB_IJS1R_NSC_ILi512EEEEEENSB_IJSX_NSC_ILi4096EEEEEEEEEEEEEvEEEENS_8epilogue10collective6detail29Sm90TmaWarpSpecializedAdapterINS29_15DefaultEpilogueISM_NSB_IJNSB_IJllllEEESD_SX_EEES2E_NS28_6thread17LinearCombinationISM_Li1EffLNS2F_9ScaleType4KindE0ELNS_15FloatRoundStyleE2ESM_EENS_4gemm15EpilogueDefaultEEEEEvvEEEEvNT_6ParamsE --------------------------
	.section	.text._ZN7cutlass13device_kernelINS_4conv6kernel13ConvUniversalINS1_16ConvProblemShapeILNS1_8OperatorE1ELi3EEENS1_10collective14CollectiveConvINS1_46MainloopSm90TmaGmmaWarpSpecializedImplicitGemmILS5_1ELi9ELi3EN4cute5tupleIJNSA_1CILi1EEESD_SD_EEENS1_36KernelImplicitTmaWarpSpecializedSm90ELi1EEENSB_IJNSC_ILi256EEENSC_ILi128EEENSB_IJNSC_ILi32EEEEEEEEENS_10bfloat16_tESM_NSA_8TiledMMAINSA_8MMA_AtomIJNSA_4SM904GMMA28MMA_64x128x16_F32BF16BF16_SSILNSQ_5MajorE0ELSS_1ELNSQ_7ScaleInE1ELST_1EEEEEENSA_6LayoutISE_NSB_IJNSC_ILi0EEESX_SX_EEEEENSB_IJNSA_10UnderscoreES10_S10_EEEEENS7_6detail26Sm90ImplicitGemmTileTraitsINSA_20SM90_TMA_LOAD_IM2COLENSA_14ComposedLayoutINSA_7SwizzleILi2ELi4ELi3EEENSA_18smem_ptr_flag_bitsILi16EEENSW_INSB_IJNSB_IJNSC_ILi8EEESJ_EEENSB_IJSJ_SD_EEENSB_IJSD_NSC_ILi9EEEEEEEEENSB_IJNSB_IJSJ_SH_EEENSB_IJSD_SX_EEENSB_IJSX_NSC_ILi8192EEEEEEEEEEEEEvEENS14_INSA_13SM90_TMA_LOADENS16_INS17_ILi3ELi4ELi3EEES1A_NSW_INSB_IJNSB_IJNSC_ILi64EEENSC_ILi2EEEEEENSB_IJS1B_NSC_ILi4EEEEEES1F_EEENSB_IJNSB_IJSD_NSC_ILi2048EEEEEENSB_IJS1R_NSC_ILi512EEEEEENSB_IJSX_NSC_ILi4096EEEEEEEEEEEEEvEEEENS_8epilogue10collective6detail29Sm90TmaWarpSpecializedAdapterINS29_15DefaultEpilogueISM_NSB_IJNSB_IJllllEEESD_SX_EEES2E_NS28_6thread17LinearCombinationISM_Li1EffLNS2F_9ScaleType4KindE0ELNS_15FloatRoundStyleE2ESM_EENS_4gemm15EpilogueDefaultEEEEEvvEEEEvNT_6ParamsE,"ax",@progbits
	.align	128
.text._ZN7cutlass13device_kernelINS_4conv6kernel13ConvUniversalINS1_16ConvProblemShapeILNS1_8OperatorE1ELi3EEENS1_10collective14CollectiveConvINS1_46MainloopSm90TmaGmmaWarpSpecializedImplicitGemmILS5_1ELi9ELi3EN4cute5tupleIJNSA_1CILi1EEESD_SD_EEENS1_36KernelImplicitTmaWarpSpecializedSm90ELi1EEENSB_IJNSC_ILi256EEENSC_ILi128EEENSB_IJNSC_ILi32EEEEEEEEENS_10bfloat16_tESM_NSA_8TiledMMAINSA_8MMA_AtomIJNSA_4SM904GMMA28MMA_64x128x16_F32BF16BF16_SSILNSQ_5MajorE0ELSS_1ELNSQ_7ScaleInE1ELST_1EEEEEENSA_6LayoutISE_NSB_IJNSC_ILi0EEESX_SX_EEEEENSB_IJNSA_10UnderscoreES10_S10_EEEEENS7_6detail26Sm90ImplicitGemmTileTraitsINSA_20SM90_TMA_LOAD_IM2COLENSA_14ComposedLayoutINSA_7SwizzleILi2ELi4ELi3EEENSA_18smem_ptr_flag_bitsILi16EEENSW_INSB_IJNSB_IJNSC_ILi8EEESJ_EEENSB_IJSJ_SD_EEENSB_IJSD_NSC_ILi9EEEEEEEEENSB_IJNSB_IJSJ_SH_EEENSB_IJSD_SX_EEENSB_IJSX_NSC_ILi8192EEEEEEEEEEEEEvEENS14_INSA_13SM90_TMA_LOADENS16_INS17_ILi3ELi4ELi3EEES1A_NSW_INSB_IJNSB_IJNSC_ILi64EEENSC_ILi2EEEEEENSB_IJS1B_NSC_ILi4EEEEEES1F_EEENSB_IJNSB_IJSD_NSC_ILi2048EEEEEENSB_IJS1R_NSC_ILi512EEEEEENSB_IJSX_NSC_ILi4096EEEEEEEEEEEEEvEEEENS_8epilogue10collective6detail29Sm90TmaWarpSpecializedAdapterINS29_15DefaultEpilogueISM_NSB_IJNSB_IJllllEEESD_SX_EEES2E_NS28_6thread17LinearCombinationISM_Li1EffLNS2F_9ScaleType4KindE0ELNS_15FloatRoundStyleE2ESM_EENS_4gemm15EpilogueDefaultEEEEEvvEEEEvNT_6ParamsE:
        .type           _ZN7cutlass13device_kernelINS_4conv6kernel13ConvUniversalINS1_16ConvProblemShapeILNS1_8OperatorE1ELi3EEENS1_10collective14CollectiveConvINS1_46MainloopSm90TmaGmmaWarpSpecializedImplicitGemmILS5_1ELi9ELi3EN4cute5tupleIJNSA_1CILi1EEESD_SD_EEENS1_36KernelImplicitTmaWarpSpecializedSm90ELi1EEENSB_IJNSC_ILi256EEENSC_ILi128EEENSB_IJNSC_ILi32EEEEEEEEENS_10bfloat16_tESM_NSA_8TiledMMAINSA_8MMA_AtomIJNSA_4SM904GMMA28MMA_64x128x16_F32BF16BF16_SSILNSQ_5MajorE0ELSS_1ELNSQ_7ScaleInE1ELST_1EEEEEENSA_6LayoutISE_NSB_IJNSC_ILi0EEESX_SX_EEEEENSB_IJNSA_10UnderscoreES10_S10_EEEEENS7_6detail26Sm90ImplicitGemmTileTraitsINSA_20SM90_TMA_LOAD_IM2COLENSA_14ComposedLayoutINSA_7SwizzleILi2ELi4ELi3EEENSA_18smem_ptr_flag_bitsILi16EEENSW_INSB_IJNSB_IJNSC_ILi8EEESJ_EEENSB_IJSJ_SD_EEENSB_IJSD_NSC_ILi9EEEEEEEEENSB_IJNSB_IJSJ_SH_EEENSB_IJSD_SX_EEENSB_IJSX_NSC_ILi8192EEEEEEEEEEEEEvEENS14_INSA_13SM90_TMA_LOADENS16_INS17_ILi3ELi4ELi3EEES1A_NSW_INSB_IJNSB_IJNSC_ILi64EEENSC_ILi2EEEEEENSB_IJS1B_NSC_ILi4EEEEEES1F_EEENSB_IJNSB_IJSD_NSC_ILi2048EEEEEENSB_IJS1R_NSC_ILi512EEEEEENSB_IJSX_NSC_ILi4096EEEEEEEEEEEEEvEEEENS_8epilogue10collective6detail29Sm90TmaWarpSpecializedAdapterINS29_15DefaultEpilogueISM_NSB_IJNSB_IJllllEEESD_SX_EEES2E_NS28_6thread17LinearCombinationISM_Li1EffLNS2F_9ScaleType4KindE0ELNS_15FloatRoundStyleE2ESM_EENS_4gemm15EpilogueDefaultEEEEEvvEEEEvNT_6ParamsE,@function
        .size           _ZN7cutlass13device_kernelINS_4conv6kernel13ConvUniversalINS1_16ConvProblemShapeILNS1_8OperatorE1ELi3EEENS1_10collective14CollectiveConvINS1_46MainloopSm90TmaGmmaWarpSpecializedImplicitGemmILS5_1ELi9ELi3EN4cute5tupleIJNSA_1CILi1EEESD_SD_EEENS1_36KernelImplicitTmaWarpSpecializedSm90ELi1EEENSB_IJNSC_ILi256EEENSC_ILi128EEENSB_IJNSC_ILi32EEEEEEEEENS_10bfloat16_tESM_NSA_8TiledMMAINSA_8MMA_AtomIJNSA_4SM904GMMA28MMA_64x128x16_F32BF16BF16_SSILNSQ_5MajorE0ELSS_1ELNSQ_7ScaleInE1ELST_1EEEEEENSA_6LayoutISE_NSB_IJNSC_ILi0EEESX_SX_EEEEENSB_IJNSA_10UnderscoreES10_S10_EEEEENS7_6detail26Sm90ImplicitGemmTileTraitsINSA_20SM90_TMA_LOAD_IM2COLENSA_14ComposedLayoutINSA_7SwizzleILi2ELi4ELi3EEENSA_18smem_ptr_flag_bitsILi16EEENSW_INSB_IJNSB_IJNSC_ILi8EEESJ_EEENSB_IJSJ_SD_EEENSB_IJSD_NSC_ILi9EEEEEEEEENSB_IJNSB_IJSJ_SH_EEENSB_IJSD_SX_EEENSB_IJSX_NSC_ILi8192EEEEEEEEEEEEEvEENS14_INSA_13SM90_TMA_LOADENS16_INS17_ILi3ELi4ELi3EEES1A_NSW_INSB_IJNSB_IJNSC_ILi64EEENSC_ILi2EEEEEENSB_IJS1B_NSC_ILi4EEEEEES1F_EEENSB_IJNSB_IJSD_NSC_ILi2048EEEEEENSB_IJS1R_NSC_ILi512EEEEEENSB_IJSX_NSC_ILi4096EEEEEEEEEEEEEvEEEENS_8epilogue10collective6detail29Sm90TmaWarpSpecializedAdapterINS29_15DefaultEpilogueISM_NSB_IJNSB_IJllllEEESD_SX_EEES2E_NS28_6thread17LinearCombinationISM_Li1EffLNS2F_9ScaleType4KindE0ELNS_15FloatRoundStyleE2ESM_EENS_4gemm15EpilogueDefaultEEEEEvvEEEEvNT_6ParamsE,(.L_x_541 - _ZN7cutlass13device_kernelINS_4conv6kernel13ConvUniversalINS1_16ConvProblemShapeILNS1_8OperatorE1ELi3EEENS1_10collective14CollectiveConvINS1_46MainloopSm90TmaGmmaWarpSpecializedImplicitGemmILS5_1ELi9ELi3EN4cute5tupleIJNSA_1CILi1EEESD_SD_EEENS1_36KernelImplicitTmaWarpSpecializedSm90ELi1EEENSB_IJNSC_ILi256EEENSC_ILi128EEENSB_IJNSC_ILi32EEEEEEEEENS_10bfloat16_tESM_NSA_8TiledMMAINSA_8MMA_AtomIJNSA_4SM904GMMA28MMA_64x128x16_F32BF16BF16_SSILNSQ_5MajorE0ELSS_1ELNSQ_7ScaleInE1ELST_1EEEEEENSA_6LayoutISE_NSB_IJNSC_ILi0EEESX_SX_EEEEENSB_IJNSA_10UnderscoreES10_S10_EEEEENS7_6detail26Sm90ImplicitGemmTileTraitsINSA_20SM90_TMA_LOAD_IM2COLENSA_14ComposedLayoutINSA_7SwizzleILi2ELi4ELi3EEENSA_18smem_ptr_flag_bitsILi16EEENSW_INSB_IJNSB_IJNSC_ILi8EEESJ_EEENSB_IJSJ_SD_EEENSB_IJSD_NSC_ILi9EEEEEEEEENSB_IJNSB_IJSJ_SH_EEENSB_IJSD_SX_EEENSB_IJSX_NSC_ILi8192EEEEEEEEEEEEEvEENS14_INSA_13SM90_TMA_LOADENS16_INS17_ILi3ELi4ELi3EEES1A_NSW_INSB_IJNSB_IJNSC_ILi64EEENSC_ILi2EEEEEENSB_IJS1B_NSC_ILi4EEEEEES1F_EEENSB_IJNSB_IJSD_NSC_ILi2048EEEEEENSB_IJS1R_NSC_ILi512EEEEEENSB_IJSX_NSC_ILi4096EEEEEEEEEEEEEvEEEENS_8epilogue10collective6detail29Sm90TmaWarpSpecializedAdapterINS29_15DefaultEpilogueISM_NSB_IJNSB_IJllllEEESD_SX_EEES2E_NS28_6thread17LinearCombinationISM_Li1EffLNS2F_9ScaleType4KindE0ELNS_15FloatRoundStyleE2ESM_EENS_4gemm15EpilogueDefaultEEEEEvvEEEEvNT_6ParamsE)
        .other          _ZN7cutlass13device_kernelINS_4conv6kernel13ConvUniversalINS1_16ConvProblemShapeILNS1_8OperatorE1ELi3EEENS1_10collective14CollectiveConvINS1_46MainloopSm90TmaGmmaWarpSpecializedImplicitGemmILS5_1ELi9ELi3EN4cute5tupleIJNSA_1CILi1EEESD_SD_EEENS1_36KernelImplicitTmaWarpSpecializedSm90ELi1EEENSB_IJNSC_ILi256EEENSC_ILi128EEENSB_IJNSC_ILi32EEEEEEEEENS_10bfloat16_tESM_NSA_8TiledMMAINSA_8MMA_AtomIJNSA_4SM904GMMA28MMA_64x128x16_F32BF16BF16_SSILNSQ_5MajorE0ELSS_1ELNSQ_7ScaleInE1ELST_1EEEEEENSA_6LayoutISE_NSB_IJNSC_ILi0EEESX_SX_EEEEENSB_IJNSA_10UnderscoreES10_S10_EEEEENS7_6detail26Sm90ImplicitGemmTileTraitsINSA_20SM90_TMA_LOAD_IM2COLENSA_14ComposedLayoutINSA_7SwizzleILi2ELi4ELi3EEENSA_18smem_ptr_flag_bitsILi16EEENSW_INSB_IJNSB_IJNSC_ILi8EEESJ_EEENSB_IJSJ_SD_EEENSB_IJSD_NSC_ILi9EEEEEEEEENSB_IJNSB_IJSJ_SH_EEENSB_IJSD_SX_EEENSB_IJSX_NSC_ILi8192EEEEEEEEEEEEEvEENS14_INSA_13SM90_TMA_LOADENS16_INS17_ILi3ELi4ELi3EEES1A_NSW_INSB_IJNSB_IJNSC_ILi64EEENSC_ILi2EEEEEENSB_IJS1B_NSC_ILi4EEEEEES1F_EEENSB_IJNSB_IJSD_NSC_ILi2048EEEEEENSB_IJS1R_NSC_ILi512EEEEEENSB_IJSX_NSC_ILi4096EEEEEEEEEEEEEvEEEENS_8epilogue10collective6detail29Sm90TmaWarpSpecializedAdapterINS29_15DefaultEpilogueISM_NSB_IJNSB_IJllllEEESD_SX_EEES2E_NS28_6thread17LinearCombinationISM_Li1EffLNS2F_9ScaleType4KindE0ELNS_15FloatRoundStyleE2ESM_EENS_4gemm15EpilogueDefaultEEEEEvvEEEEvNT_6ParamsE,@"STO_CUDA_ENTRY STV_DEFAULT"
_ZN7cutlass13device_kernelINS_4conv6kernel13ConvUniversalINS1_16ConvProblemShapeILNS1_8OperatorE1ELi3EEENS1_10collective14CollectiveConvINS1_46MainloopSm90TmaGmmaWarpSpecializedImplicitGemmILS5_1ELi9ELi3EN4cute5tupleIJNSA_1CILi1EEESD_SD_EEENS1_36KernelImplicitTmaWarpSpecializedSm90ELi1EEENSB_IJNSC_ILi256EEENSC_ILi128EEENSB_IJNSC_ILi32EEEEEEEEENS_10bfloat16_tESM_NSA_8TiledMMAINSA_8MMA_AtomIJNSA_4SM904GMMA28MMA_64x128x16_F32BF16BF16_SSILNSQ_5MajorE0ELSS_1ELNSQ_7ScaleInE1ELST_1EEEEEENSA_6LayoutISE_NSB_IJNSC_ILi0EEESX_SX_EEEEENSB_IJNSA_10UnderscoreES10_S10_EEEEENS7_6detail26Sm90ImplicitGemmTileTraitsINSA_20SM90_TMA_LOAD_IM2COLENSA_14ComposedLayoutINSA_7SwizzleILi2ELi4ELi3EEENSA_18smem_ptr_flag_bitsILi16EEENSW_INSB_IJNSB_IJNSC_ILi8EEESJ_EEENSB_IJSJ_SD_EEENSB_IJSD_NSC_ILi9EEEEEEEEENSB_IJNSB_IJSJ_SH_EEENSB_IJSD_SX_EEENSB_IJSX_NSC_ILi8192EEEEEEEEEEEEEvEENS14_INSA_13SM90_TMA_LOADENS16_INS17_ILi3ELi4ELi3EEES1A_NSW_INSB_IJNSB_IJNSC_ILi64EEENSC_ILi2EEEEEENSB_IJS1B_NSC_ILi4EEEEEES1F_EEENSB_IJNSB_IJSD_NSC_ILi2048EEEEEENSB_IJS1R_NSC_ILi512EEEEEENSB_IJSX_NSC_ILi4096EEEEEEEEEEEEEvEEEENS_8epilogue10collective6detail29Sm90TmaWarpSpecializedAdapterINS29_15DefaultEpilogueISM_NSB_IJNSB_IJllllEEESD_SX_EEES2E_NS28_6thread17LinearCombinationISM_Li1EffLNS2F_9ScaleType4KindE0ELNS_15FloatRoundStyleE2ESM_EENS_4gemm15EpilogueDefaultEEEEEvvEEEEvNT_6ParamsE:
[----:B------:R-:W0:Y:S01]  /*0000*/  LDC R1, c[0x0][0x28] ;  /* 0x00000a00ff017b82 */ /* 0x000e220000000800 */
[----:B------:R-:W1:Y:S01]  /*0010*/  S2R R7, SR_TID.X ;  /* 0x0000000000077919 */ /* 0x000e620000002100 */
[----:B------:R-:W-:Y:S01]  /*0020*/  ELECT P0, URZ, PT ;  /* 0x00000000003f782f */ /* 0x000fe20003800000 */
[----:B------:R-:W-:Y:S01]  /*0030*/  BSSY B0, `(.L_x_0) ;  /* 0x0000015000007945 */ /* 0x000fe20003800000 */
[----:B0-----:R-:W-:Y:S01]  /*0040*/  VIADD R1, R1, 0xfffffd90 ;  /* 0xfffffd9001017836 */ /* 0x001fe20000000000 */
[----:B-1----:R-:W-:-:S05]  /*0050*/  SHF.R.U32.HI R0, RZ, 0x5, R7 ;  /* 0x00000005ff007819 */ /* 0x002fca0000011607 */
[----:B------:R-:W0:Y:S02]  /*0060*/  SHFL.IDX PT, R2, R0, RZ, 0x1f ;  /* 0x00001fff00027589 */ /* 0x000e2400000e0000 */
[----:B0-----:R-:W-:Y:S02]  /*0070*/  R2UR UR4, R2 ;  /* 0x00000000020472ca */ /* 0x001fe400000e0000 */
[----:B------:R-:W-:-:S06]  /*0080*/  SHF.R.U32.HI R2, RZ, 0x7, R7 ;  /* 0x00000007ff027819 */ /* 0x000fcc0000011607 */
[----:B------:R-:W0:Y:S05]  /*0090*/  SHFL.IDX PT, R2, R2, RZ, 0x1f ;  /* 0x00001fff02027589 */ /* 0x000e2a00000e0000 */
[----:B------:R-:W-:Y:S02]  /*00a0*/  USHF.R.S32.HI UR5, URZ, 0x1f, UR4 ;  /* 0x0000001f3f057899 */ /* 0x000fe40008011404 */
[----:B------:R-:W-:Y:S02]  /*00b0*/  ISETP.NE.OR P0, PT, RZ, UR4, !P0 ;  /* 0x00000004ff007c0c */ /* 0x000fe4000c705670 */
[----:B------:R-:W-:-:S04]  /*00c0*/  ULEA.HI UR5, UR5, UR4, URZ, 0x2 ;  /* 0x0000000405057291 */ /* 0x000fc8000f8f103f */
[----:B------:R-:W-:-:S04]  /*00d0*/  ULOP3.LUT UR5, UR5, 0xfffffffc, URZ, 0xc0, !UPT ;  /* 0xfffffffc05057892 */ /* 0x000fc8000f8ec03f */
[----:B------:R-:W-:-:S03]  /*00e0*/  UIADD3 UR7, UR4, -UR5, URZ ;  /* 0x8000000504077290 */ /* 0x000fc6000fffe03f */
[----:B------:R-:W-:Y:S09]  /*00f0*/  @P0 BRA `(.L_x_1) ;  /* 0x0000000000200947 */ /* 0x000ff20003800000 */
[----:B------:R-:W-:Y:S02]  /*0100*/  ULDC.64 UR4, c[0x0][0x198] ;  /* 0x0000660000047ab9 */ /* 0x000fe40000000a00 */
[----:B------:R-:W-:Y:S02]  /*0110*/  UIADD3 UR8, UP0, UR4, 0xf0, URZ ;  /* 0x000000f004087890 */ /* 0x000fe4000ff1e03f */
[----:B------:R-:W-:Y:S02]  /*0120*/  UIADD3 UR4, UP1, UR4, 0x270, URZ ;  /* 0x0000027004047890 */ /* 0x000fe4000ff3e03f */
[----:B------:R-:W-:Y:S02]  /*0130*/  UIADD3.X UR9, URZ, UR5, URZ, UP0, !UPT ;  /* 0x000000053f097290 */ /* 0x000fe400087fe43f */
[----:B------:R-:W-:-:S07]  /*0140*/  UIADD3.X UR5, URZ, UR5, URZ, UP1, !UPT ;  /* 0x000000053f057290 */ /* 0x000fce0008ffe43f */
[----:B------:R1:W-:Y:S02]  /*0150*/  UTMACCTL.PF [UR8] ;  /* 0x00000000080079b9 */ /* 0x0003e40008040000 */
[----:B------:R1:W-:Y:S02]  /*0160*/  UTMACCTL.PF [UR4] ;  /* 0x00000000040079b9 */ /* 0x0003e40008040000 */
[----:B-1----:R-:W-:Y:S01]  /*0170*/  NOP ;  /* 0x0000000000007918 */ /* 0x002fe20000000000 */
.L_x_1:
[----:B------:R-:W-:Y:S05]  /*0180*/  BSYNC B0 ;  /* 0x0000000000007941 */ /* 0x000fea0003800000 */
.L_x_0:
[----:B------:R-:W1:Y:S01]  /*0190*/  SHFL.IDX PT, R0, R0, RZ, 0x1f ;  /* 0x00001fff00007589 */ /* 0x000e6200000e0000 */
[----:B0-----:R-:W-:-:S13]  /*01a0*/  R2UR UR11, R2 ;  /* 0x00000000020b72ca */ /* 0x001fda00000e0000 */
[----:B------:R-:W-:Y:S02]  /*01b0*/  ULOP3.LUT UP0, URZ, UR11, UR7, URZ, 0xfc, !UPT ;  /* 0x000000070b3f7292 */ /* 0x000fe4000f80fc3f */
[----:B------:R-:W-:Y:S02]  /*01c0*/  UISETP.NE.AND UP1, UPT, UR11, 0x1, UPT ;  /* 0x000000010b00788c */ /* 0x000fe4000bf25270 */
[----:B------:R-:W-:-:S04]  /*01d0*/  USEL UR6, URZ, 0x1, UP0 ;  /* 0x000000013f067887 */ /* 0x000fc80008000000 */
[----:B------:R-:W-:Y:S01]  /*01e0*/  USEL UR6, UR6, 0x2, UP1 ;  /* 0x0000000206067887 */ /* 0x000fe20008800000 */
[----:B-1----:R-:W-:-:S13]  /*01f0*/  ISETP.NE.AND P0, PT, R0, RZ, PT ;  /* 0x000000ff0000720c */ /* 0x002fda0003f05270 */
[----:B------:R-:W-:Y:S05]  /*0200*/  @P0 BRA `(.L_x_2) ;  /* 0x00000000008c0947 */ /* 0x000fea0003800000 */
[----:B------:R-:W-:Y:S01]  /*0210*/  ELECT P0, URZ, PT ;  /* 0x00000000003f782f */ /* 0x000fe20003800000 */
[----:B------:R-:W-:-:S12]  /*0220*/  BSSY B0, `(.L_x_2) ;  /* 0x0000021000007945 */ /* 0x000fd80003800000 */
[----:B------:R-:W-:Y:S05]  /*0230*/  @!P0 BRA `(.L_x_3) ;  /* 0x00000000007c8947 */ /* 0x000fea0003800000 */
[----:B------:R-:W0:Y:S01]  /*0240*/  S2UR UR10, SR_CgaCtaId ;  /* 0x00000000000a79c3 */ /* 0x000e220000008800 */
[----:B------:R-:W-:Y:S01]  /*0250*/  UMOV UR4, 0x400 ;  /* 0x0000040000047882 */ /* 0x000fe20000000000 */
[----:B------:R-:W-:Y:S01]  /*0260*/  UMOV UR5, 0x1 ;  /* 0x0000000100057882 */ /* 0x000fe20000000000 */
[----:B------:R-:W-:Y:S02]  /*0270*/  UMOV UR8, 0x80 ;  /* 0x0000008000087882 */ /* 0x000fe40000000000 */
[----:B------:R-:W-:-:S04]  /*0280*/  UIADD3 UR8, -UR8, 0x100000, URZ ;  /* 0x0010000008087890 */ /* 0x000fc8000fffe13f */
[----:B------:R-:W-:Y:S02]  /*0290*/  USHF.L.U32 UR9, UR8, 0xb, URZ ;  /* 0x0000000b08097899 */ /* 0x000fe4000800063f */
[----:B------:R-:W-:Y:S02]  /*02a0*/  USHF.L.U32 UR8, UR8, 0x1, URZ ;  /* 0x0000000108087899 */ /* 0x000fe4000800063f */
[----:B0-----:R-:W-:Y:S02]  /*02b0*/  ULEA UR10, UR10, UR4, 0x18 ;  /* 0x000000040a0a7291 */ /* 0x001fe4000f8ec03f */
[----:B------:R-:W-:-:S04]  /*02c0*/  UIADD3 UR4, -UR5, 0x100000, URZ ;  /* 0x0010000005047890 */ /* 0x000fc8000fffe13f */
[----:B------:R-:W-:Y:S02]  /*02d0*/  USHF.L.U32 UR5, UR4, 0xb, URZ ;  /* 0x0000000b04057899 */ /* 0x000fe4000800063f */
[----:B------:R-:W-:Y:S01]  /*02e0*/  USHF.L.U32 UR4, UR4, 0x1, URZ ;  /* 0x0000000104047899 */ /* 0x000fe2000800063f */
[----:B------:R-:W0:Y:S11]  /*02f0*/  FENCE.VIEW.ASYNC.S ;  /* 0x00000000000073c6 */ /* 0x000e360000000000 */
[----:B0-----:R0:W1:Y:S01]  /*0300*/  SYNCS.EXCH.64 URZ, [UR10+0x36000], UR4 ;  /* 0x036000040a3f75b2 */ /* 0x0010620008000100 */
[----:B------:R0:W2:Y:S01]  /*0310*/  SYNCS.EXCH.64 URZ, [UR10+0x36048], UR8 ;  /* 0x036048080a3f75b2 */ /* 0x0000a20008000100 */
[----:B------:R0:W3:Y:S01]  /*0320*/  SYNCS.EXCH.64 URZ, [UR10+0x36008], UR4 ;  /* 0x036008040a3f75b2 */ /* 0x0000e20008000100 */
[----:B------:R0:W4:Y:S01]  /*0330*/  SYNCS.EXCH.64 URZ, [UR10+0x36050], UR8 ;  /* 0x036050080a3f75b2 */ /* 0x0001220008000100 */
[----:B------:R0:W0:Y:S01]  /*0340*/  SYNCS.EXCH.64 URZ, [UR10+0x36010], UR4 ;  /* 0x036010040a3f75b2 */ /* 0x0000220008000100 */
        /* <DEDUP_REMOVED lines=13> */
[----:B------:R-:W-:Y:S01]  /*0420*/  NOP ;  /* 0x0000000000007918 */ /* 0x000fe20000000000 */
.L_x_3:
[----:B0-----:R-:W-:Y:S05]  /*0430*/  BSYNC B0 ;  /* 0x0000000000007941 */ /* 0x001fea0003800000 */
.L_x_2:
[----:B------:R-:W-:Y:S01]  /*0440*/  ULDC.64 UR4, c[0x0][0x618] ;  /* 0x0001860000047ab9 */ /* 0x000fe20000000a00 */
[----:B------:R-:W-:Y:S01]  /*0450*/  SHF.R.S32.HI R0, RZ, 0x1f, R7 ;  /* 0x0000001fff007819 */ /* 0x000fe20000011407 */
[----:B------:R-:W-:Y:S01]  /*0460*/  NOP ;  /* 0x0000000000007918 */ /* 0x000fe20000000000 */
[----:B------:R-:W-:Y:S01]  /*0470*/  ISETP.NE.U32.AND P0, PT, RZ, UR4, PT ;  /* 0x00000004ff007c0c */ /* 0x000fe2000bf05070 */
[----:B------:R-:W-:Y:S01]  /*0480*/  NOP ;  /* 0x0000000000007918 */ /* 0x000fe20000000000 */
[----:B------:R-:W-:Y:S01]  /*0490*/  LEA.HI R0, R0, R7, RZ, 0x7 ;  /* 0x0000000700007211 */ /* 0x000fe200078f38ff */
[----:B------:R-:W-:Y:S01]  /*04a0*/  ULDC.64 UR14, c[0x0][0x208] ;  /* 0x00008200000e7ab9 */ /* 0x000fe20000000a00 */
[----:B-1234-:R-:W-:Y:S01]  /*04b0*/  BAR.SYNC.DEFER_BLOCKING 0x0 ;  /* 0x0000000000007b1d */ /* 0x01efe20000010000 */
[----:B------:R-:W-:Y:S02]  /*04c0*/  ISETP.NE.AND.EX P0, PT, RZ, UR5, PT, P0 ;  /* 0x00000005ff007c0c */ /* 0x000fe4000bf05300 */
[----:B------:R-:W-:-:S05]  /*04d0*/  LOP3.LUT R0, R0, 0xffffff80, RZ, 0xc0, !PT ;  /* 0xffffff8000007812 */ /* 0x000fca00078ec0ff */
[----:B------:R-:W-:-:S06]  /*04e0*/  IMAD.IADD R5, R7, 0x1, -R0 ;  /* 0x0000000107057824 */ /* 0x000fcc00078e0a00 */
[----:B------:R-:W-:Y:S05]  /*04f0*/  @!P0 BRA `(.L_x_4) ;  /* 0x0000000000208947 */ /* 0x000fea0003800000 */
[----:B------:R-:W0:Y:S02]  /*0500*/  LDC.64 R2, c[0x0][0x618] ;  /* 0x00018600ff027b82 */ /* 0x000e240000000a00 */
[----:B0-----:R-:W2:Y:S02]  /*0510*/  LDG.E.64 R2, desc[UR14][R2.64] ;  /* 0x0000000e02027981 */ /* 0x001ea4000c1e1b00 */
[----:B--2---:R-:W-:-:S04]  /*0520*/  ISETP.NE.U32.AND P0, PT, R2, RZ, PT ;  /* 0x000000ff0200720c */ /* 0x004fc80003f05070 */
[----:B------:R-:W-:-:S13]  /*0530*/  ISETP.NE.AND.EX P0, PT, R3, RZ, PT, P0 ;  /* 0x000000ff0300720c */ /* 0x000fda0003f05300 */
[----:B------:R-:W-:Y:S05]  /*0540*/  @!P0 BRA `(.L_x_4) ;  /* 0x00000000000c8947 */ /* 0x000fea0003800000 */
[----:B------:R-:W2:Y:S02]  /*0550*/  LD.E R2, desc[UR14][R2.64] ;  /* 0x0000000e02027980 */ /* 0x000ea4000c101900 */
[----:B--2---:R-:W-:Y:S01]  /*0560*/  R2UR UR13, R2 ;  /* 0x00000000020d72ca */ /* 0x004fe200000e0000 */
[----:B------:R-:W-:-:S14]  /*0570*/  BRA `(.L_x_5) ;  /* 0x0000000000247947 */ /* 0x000fdc0003800000 */
.L_x_4:
[----:B------:R-:W-:Y:S02]  /*0580*/  ULDC.64 UR4, c[0x0][0x608] ;  /* 0x0001820000047ab9 */ /* 0x000fe40000000a00 */
[----:B------:R-:W-:-:S04]  /*0590*/  ISETP.NE.U32.AND P0, PT, RZ, UR4, PT ;  /* 0x00000004ff007c0c */ /* 0x000fc8000bf05070 */
[----:B------:R-:W-:-:S13]  /*05a0*/  ISETP.NE.AND.EX P0, PT, RZ, UR5, PT, P0 ;  /* 0x00000005ff007c0c */ /* 0x000fda000bf05300 */
[----:B------:R-:W-:Y:S05]  /*05b0*/  @!P0 BRA `(.L_x_6) ;  /* 0x0000000000108947 */ /* 0x000fea0003800000 */
[----:B------:R-:W0:Y:S02]  /*05c0*/  LDC.64 R2, c[0x0][0x608] ;  /* 0x00018200ff027b82 */ /* 0x000e240000000a00 */
[----:B0-----:R-:W2:Y:S02]  /*05d0*/  LDG.E R2, desc[UR14][R2.64] ;  /* 0x0000000e02027981 */ /* 0x001ea4000c1e1900 */
[----:B--2---:R-:W-:Y:S01]  /*05e0*/  R2UR UR13, R2 ;  /* 0x00000000020d72ca */ /* 0x004fe200000e0000 */
[----:B------:R-:W-:-:S14]  /*05f0*/  BRA `(.L_x_5) ;  /* 0x0000000000047947 */ /* 0x000fdc0003800000 */
.L_x_6:
[----:B------:R-:W-:-:S05]  /*0600*/  ULDC UR13, c[0x0][0x600] ;  /* 0x00018000000d7ab9 */ /* 0x000fca0000000800 */
.L_x_5:
[----:B------:R-:W-:Y:S02]  /*0610*/  ULDC.64 UR4, c[0x0][0x620] ;  /* 0x0001880000047ab9 */ /* 0x000fe40000000a00 */
[----:B------:R-:W-:-:S04]  /*0620*/  ISETP.NE.U32.AND P0, PT, RZ, UR4, PT ;  /* 0x00000004ff007c0c */ /* 0x000fc8000bf05070 */
[----:B------:R-:W-:-:S13]  /*0630*/  ISETP.NE.AND.EX P0, PT, RZ, UR5, PT, P0 ;  /* 0x00000005ff007c0c */ /* 0x000fda000bf05300 */
        /* <DEDUP_REMOVED lines=9> */
.L_x_7:
        /* <DEDUP_REMOVED lines=8> */
.L_x_9:
[----:B------:R-:W-:-:S05]  /*0750*/  ULDC UR16, c[0x0][0x604] ;  /* 0x0001810000107ab9 */ /* 0x000fca0000000800 */
.L_x_8:
[----:B------:R-:W-:Y:S01]  /*0760*/  ULDC UR4, c[0x0][0x3dc] ;  /* 0x0000f70000047ab9 */ /* 0x000fe20000000800 */
[----:B------:R-:W-:Y:S01]  /*0770*/  ISETP.NE.AND P0, PT, RZ, UR11, PT ;  /* 0x0000000bff007c0c */ /* 0x000fe2000bf05270 */
[----:B------:R-:W-:Y:S01]  /*0780*/  UIADD3 UR4, UR4, 0x1f, URZ ;  /* 0x0000001f04047890 */ /* 0x000fe2000fffe03f */
[----:B------:R-:W-:-:S03]  /*0790*/  ULDC.64 UR8, c[0x0][0x3e0] ;  /* 0x0000f80000087ab9 */ /* 0x000fc60000000a00 */
[----:B------:R-:W-:Y:S02]  /*07a0*/  USHF.R.S32.HI UR5, URZ, 0x1f, UR4 ;  /* 0x0000001f3f057899 */ /* 0x000fe40008011404 */
[----:B------:R-:W-:Y:S02]  /*07b0*/  UIMAD UR8, UR9, UR8, URZ ;  /* 0x00000008090872a4 */ /* 0x000fe4000f8e023f */
[----:B------:R-:W-:-:S03]  /*07c0*/  ULEA.HI UR4, UR5, UR4, URZ, 0x5 ;  /* 0x0000000405047291 */ /* 0x000fc6000f8f283f */
[----:B------:R-:W-:Y:S01]  /*07d0*/  ULDC UR5, c[0x0][0x3e8] ;  /* 0x0000fa0000057ab9 */ /* 0x000fe20000000800 */
[----:B------:R-:W-:Y:S02]  /*07e0*/  USHF.R.S32.HI UR4, URZ, 0x5, UR4 ;  /* 0x000000053f047899 */ /* 0x000fe40008011404 */
[----:B------:R-:W-:-:S04]  /*07f0*/  UIMAD UR5, UR8, UR5, URZ ;  /* 0x00000005080572a4 */ /* 0x000fc8000f8e023f */
[----:B------:R-:W-:Y:S01]  /*0800*/  UIMAD UR5, UR4, UR5, URZ ;  /* 0x00000005040572a4 */ /* 0x000fe2000f8e023f */
[----:B------:R-:W-:Y:S11]  /*0810*/  @!P0 BRA `(.L_x_10) ;  /* 0x00000130005c8947 */ /* 0x000ff60003800000 */
[----:B------:R-:W-:-:S06]  /*0820*/  UISETP.NE.AND UP0, UPT, UR11, 0x1, UPT ;  /* 0x000000010b00788c */ /* 0x000fcc000bf05270 */
[----:B------:R-:W-:-:S13]  /*0830*/  PLOP3.LUT P0, PT, PT, PT, UP0, 0x80, 0x0 ;  /* 0x000000000000781c */ /* 0x000fda0003f0f008 */
[----:B------:R-:W-:Y:S05]  /*0840*/  @P0 EXIT ;  /* 0x000000000000094d */ /* 0x000fea0003800000 */
[----:B------:R0:W-:Y:S01]  /*0850*/  STL [R1], RZ ;  /* 0x000000ff01007387 */ /* 0x0001e20000100800 */
[----:B------:R-:W-:Y:S01]  /*0860*/  UISETP.GE.AND UP0, UPT, UR5, 0x1, UPT ;  /* 0x000000010500788c */ /* 0x000fe2000bf06270 */
[----:B------:R-:W-:Y:S01]  /*0870*/  CS2R R86, SRZ ;  /* 0x0000000000567805 */ /* 0x000fe2000001ff00 */
[----:B------:R-:W-:Y:S01]  /*0880*/  UMOV UR4, URZ ;  /* 0x0000003f00047c82 */ /* 0x000fe20008000000 */
[----:B------:R0:W-:Y:S01]  /*0890*/  STL [R1+0x4], RZ ;  /* 0x000004ff01007387 */ /* 0x0001e20000100800 */
[----:B------:R-:W-:Y:S02]  /*08a0*/  CS2R R152, SRZ ;  /* 0x0000000000987805 */ /* 0x000fe4000001ff00 */
[----:B------:R-:W-:Y:S02]  /*08b0*/  CS2R R154, SRZ ;  /* 0x00000000009a7805 */ /* 0x000fe4000001ff00 */
[----:B------:R-:W-:Y:S01]  /*08c0*/  PLOP3.LUT P0, PT, PT, PT, UP0, 0x80, 0x0 ;  /* 0x000000000000781c */ /* 0x000fe20003f0f008 */
[----:B------:R0:W-:Y:S01]  /*08d0*/  STL [R1+0x8], RZ ;  /* 0x000008ff01007387 */ /* 0x0001e20000100800 */
[----:B------:R-:W-:-:S02]  /*08e0*/  CS2R R156, SRZ ;  /* 0x00000000009c7805 */ /* 0x000fc4000001ff00 */
[----:B------:R-:W-:Y:S02]  /*08f0*/  CS2R R158, SRZ ;  /* 0x00000000009e7805 */ /* 0x000fe4000001ff00 */
[----:B------:R-:W-:Y:S01]  /*0900*/  CS2R R160, SRZ ;  /* 0x0000000000a07805 */ /* 0x000fe2000001ff00 */
[----:B------:R0:W-:Y:S01]  /*0910*/  STL [R1+0xc], RZ ;  /* 0x00000cff01007387 */ /* 0x0001e20000100800 */
[----:B------:R-:W-:Y:S02]  /*0920*/  CS2R R162, SRZ ;  /* 0x0000000000a27805 */ /* 0x000fe4000001ff00 */
[----:B------:R-:W-:Y:S02]  /*0930*/  CS2R R164, SRZ ;  /* 0x0000000000a47805 */ /* 0x000fe4000001ff00 */
[----:B------:R-:W-:Y:S01]  /*0940*/  CS2R R166, SRZ ;  /* 0x0000000000a67805 */ /* 0x000fe2000001ff00 */
        /* <DEDUP_REMOVED lines=116> */
[----:B------:R0:W-:Y:S04]  /*1090*/  STL [R1+0x84], RZ ;  /* 0x000084ff01007387 */ /* 0x0001e80000100800 */
        /* <DEDUP_REMOVED lines=29> */
[----:B------:R0:W-:Y:S01]  /*1270*/  STL [R1+0xfc], RZ ;  /* 0x0000fcff01007387 */ /* 0x0001e20000100800 */
[----:B------:R-:W-:Y:S05]  /*1280*/  @!P0 BRA `(.L_x_11) ;  /* 0x0000000c00f88947 */ /* 0x000fea0003800000 */
[----:B------:R-:W-:-:S04]  /*1290*/  ULOP3.LUT UR4, UR6, 0x1, URZ, 0xfc, !UPT ;  /* 0x0000000106047892 */ /* 0x000fc8000f8efc3f */
[----:B------:R-:W-:-:S06]  /*12a0*/  UISETP.NE.AND UP0, UPT, UR4, 0x3, UPT ;  /* 0x000000030400788c */ /* 0x000fcc000bf05270 */
[----:B------:R-:W-:-:S13]  /*12b0*/  PLOP3.LUT P1, PT, PT, PT, UP0, 0x80, 0x0 ;  /* 0x000000000000781c */ /* 0x000fda0003f2f008 */
[----:B------:R-:W-:Y:S05]  /*12c0*/  @!P1 BRA `(.L_x_12) ;  /* 0x0000000000049947 */ /* 0x000fea0003800000 */
[----:B------:R-:W-:Y:S01]  /*12d0*/  BPT.TRAP 0x1 ;  /* 0x000000040000795c */ /* 0x000fe20000300000 */
.L_x_12:
[----:B------:R-:W1:Y:S01]  /*12e0*/  S2UR UR7, SR_CgaCtaId ;  /* 0x00000000000779c3 */ /* 0x000e620000008800 */
[----:B------:R-:W-:Y:S01]  /*12f0*/  SHF.L.U32 R0, RZ, 0x1f, RZ ;  /* 0x0000001fff007819 */ /* 0x000fe200000006ff */
[----:B------:R-:W-:Y:S02]  /*1300*/  UMOV UR4, 0x400 ;  /* 0x0000040000047882 */ /* 0x000fe40000000000 */
[----:B-1----:R-:W-:-:S12]  /*1310*/  ULEA UR4, UR7, UR4, 0x18 ;  /* 0x0000000407047291 */ /* 0x002fd8000f8ec03f */
.L_x_13:
[----:B-1----:R-:W-:-:S04]  /*1320*/  IMAD.U32 R3, RZ, RZ, UR4 ;  /* 0x00000004ff037e24 */ /* 0x002fc8000f8e00ff */
[----:B------:R1:W2:Y:S03]  /*1330*/  SYNCS.PHASECHK.TRANS64.TRYWAIT P1, [R3+URZ+0x36000], R0 ;  /* 0x03600000030075a7 */ /* 0x0002a6000802017f */
[----:B--2---:R-:W-:Y:S05]  /*1340*/  @!P1 NANOSLEEP.SYNCS 0x989680 ;  /* 0x009896800000995d */ /* 0x004fea0003900000 */
[----:B------:R-:W2:Y:S02]  /*1350*/  @!P1 SYNCS.PHASECHK.TRANS64 P1, [R3+URZ+0x36000], R0 ;  /* 0x03600000030095a7 */ /* 0x000ea4000802007f */
[----:B--2---:R-:W-:Y:S05]  /*1360*/  @!P1 BRA `(.L_x_13) ;  /* 0xfffffffc00ec9947 */ /* 0x004fea000383ffff */
[----:B------:R-:W-:Y:S01]  /*1370*/  UIADD3 UR7, UR4, 0x24000, URZ ;  /* 0x0002400004077890 */ /* 0x000fe2000fffe03f */
[----:B------:R-:W-:Y:S01]  /*1380*/  WARPGROUP.ARRIVE ;  /* 0x00000000000079c5 */ /* 0x000fe20000000000 */
[----:B------:R-:W-:Y:S02]  /*1390*/  USHF.R.U32.HI UR4, URZ, 0x4, UR4 ;  /* 0x000000043f047899 */ /* 0x000fe40008011604 */
[----:B------:R-:W-:Y:S02]  /*13a0*/  USHF.R.U32.HI UR7, URZ, 0x4, UR7 ;  /* 0x000000043f077899 */ /* 0x000fe40008011607 */
[----:B------:R-:W-:Y:S02]  /*13b0*/  ULOP3.LUT UR4, UR4, 0x3fff, URZ, 0xc0, !UPT ;  /* 0x00003fff04047892 */ /* 0x000fe4000f8ec03f */
[----:B------:R-:W-:Y:S02]  /*13c0*/  ULOP3.LUT UR7, UR7, 0x3fff, URZ, 0xc0, !UPT ;  /* 0x00003fff07077892 */ /* 0x000fe4000f8ec03f */
[----:B------:R-:W-:-:S02]  /*13d0*/  ULOP3.LUT UR4, UR4, 0x10000, URZ, 0xfc, !UPT ;  /* 0x0001000004047892 */ /* 0x000fc4000f8efc3f */
[----:B------:R-:W-:Y:S01]  /*13e0*/  ULOP3.LUT UR7, UR7, 0x1000000, URZ, 0xfc, !UPT ;  /* 0x0100000007077892 */ /* 0x000fe2000f8efc3f */
[----:B------:R-:W-:Y:S01]  /*13f0*/  UMOV UR9, 0x80000020 ;  /* 0x8000002000097882 */ /* 0x000fe20000000000 */
[----:B------:R-:W-:-:S03]  /*1400*/  UMOV UR11, 0x40000040 ;  /* 0x40000040000b7882 */ /* 0x000fc60000000000 */
[----:B------:R-:W-:Y:S02]  /*1410*/  UMOV UR8, UR4 ;  /* 0x0000000400087c82 */ /* 0x000fe40008000000 */
[----:B------:R-:W-:Y:S02]  /*1420*/  UMOV UR10, UR7 ;  /* 0x00000007000a7c82 */ /* 0x000fe40008000000 */
[----:B------:R-:W-:Y:S01]  /*1430*/  HGMMA.64x128x16.F32.BF16 R68, gdesc[UR8].tnspB, RZ, !UPT, gsb0 ;  /* 0x41e00000084479f0 */ /* 0x000fe2000c0018ff */
[----:B------:R-:W-:Y:S01]  /*1440*/  UIADD3 UR8, UR4, 0x100, URZ ;  /* 0x0000010004087890 */ /* 0x000fe2000fffe03f */
[----:B------:R-:W-:Y:S01]  /*1450*/  UMOV UR9, 0x80000020 ;  /* 0x8000002000097882 */ /* 0x000fe20000000000 */
[----:B------:R-:W-:Y:S02]  /*1460*/  WARPGROUP.DEPBAR.LE gsb0, 0x0 ;  /* 0x00008000000079c5 */ /* 0x000fe40000010000 */
[----:B------:R-:W-:Y:S01]  /*1470*/  WARPGROUP.ARRIVE ;  /* 0x00000000000079c5 */ /* 0x000fe20000000000 */
[----:B------:R-:W-:Y:S01]  /*1480*/  IMAD.MOV.U32 R45, RZ, RZ, R88 ;  /* 0x000000ffff2d7224 */ /* 0x000fe200078e0058 */
[----:B------:R-:W-:Y:S01]  /*1490*/  MOV R42, R91 ;  /* 0x0000005b002a7202 */ /* 0x000fe20000000f00 */
[----:B------:R-:W-:Y:S01]  /*14a0*/  IMAD.MOV.U32 R44, RZ, RZ, R89 ;  /* 0x000000ffff2c7224 */ /* 0x000fe200078e0059 */
[----:B------:R-:W-:Y:S01]  /*14b0*/  MOV R29, R104 ;  /* 0x00000068001d7202 */ /* 0x000fe20000000f00 */
[----:B------:R-:W-:-:S02]  /*14c0*/  IMAD.MOV.U32 R43, RZ, RZ, R90 ;  /* 0x000000ffff2b7224 */ /* 0x000fc400078e005a */
[----:B------:R-:W-:Y:S01]  /*14d0*/  HGMMA.64x128x16.F32.BF16 R152, gdesc[UR8].tnspB, RZ, !UPT, gsb0 ;  /* 0x41e00000089879f0 */ /* 0x000fe2000c0018ff */
[----:B------:R-:W-:Y:S01]  /*14e0*/  UIADD3 UR8, UR4, 0x200, URZ ;  /* 0x0000020004087890 */ /* 0x000fe2000fffe03f */
[----:B------:R-:W-:Y:S01]  /*14f0*/  IMAD.MOV.U32 R41, RZ, RZ, R92 ;  /* 0x000000ffff297224 */ /* 0x000fe200078e005c */
[----:B------:R-:W-:Y:S01]  /*1500*/  MOV R16, R117 ;  /* 0x0000007500107202 */ /* 0x000fe20000000f00 */
[----:B------:R-:W-:Y:S01]  /*1510*/  IMAD.MOV.U32 R40, RZ, RZ, R93 ;  /* 0x000000ffff287224 */ /* 0x000fe200078e005d */
[----:B------:R-:W-:Y:S01]  /*1520*/  MOV R2, R130 ;  /* 0x0000008200027202 */ /* 0x000fe20000000f00 */
[----:B------:R-:W-:Y:S01]  /*1530*/  IMAD.MOV.U32 R39, RZ, RZ, R94 ;  /* 0x000000ffff277224 */ /* 0x000fe200078e005e */
[----:B------:R-:W-:Y:S01]  /*1540*/  UMOV UR9, 0x80000020 ;  /* 0x8000002000097882 */ /* 0x000fe20000000000 */
[----:B------:R-:W-:Y:S01]  /*1550*/  IMAD.MOV.U32 R38, RZ, RZ, R95 ;  /* 0x000000ffff267224 */ /* 0x000fe200078e005f */
[----:B------:R-:W-:Y:S01]  /*1560*/  MOV R55, R78 ;  /* 0x0000004e00377202 */ /* 0x000fe20000000f00 */
[----:B------:R-:W-:-:S02]  /*1570*/  IMAD.MOV.U32 R37, RZ, RZ, R96 ;  /* 0x000000ffff257224 */ /* 0x000fc400078e0060 */
[----:B------:R-:W-:Y:S02]  /*1580*/  IMAD.MOV.U32 R36, RZ, RZ, R97 ;  /* 0x000000ffff247224 */ /* 0x000fe400078e0061 */
[----:B------:R-:W-:Y:S02]  /*1590*/  IMAD.MOV.U32 R35, RZ, RZ, R98 ;  /* 0x000000ffff237224 */ /* 0x000fe400078e0062 */
[----:B------:R-:W-:Y:S02]  /*15a0*/  IMAD.MOV.U32 R34, RZ, RZ, R99 ;  /* 0x000000ffff227224 */ /* 0x000fe400078e0063 */
[----:B------:R-:W-:Y:S02]  /*15b0*/  IMAD.MOV.U32 R33, RZ, RZ, R100 ;  /* 0x000000ffff217224 */ /* 0x000fe400078e0064 */
[----:B------:R-:W-:Y:S02]  /*15c0*/  IMAD.MOV.U32 R32, RZ, RZ, R101 ;  /* 0x000000ffff207224 */ /* 0x000fe400078e0065 */
[----:B------:R-:W-:-:S02]  /*15d0*/  IMAD.MOV.U32 R31, RZ, RZ, R102 ;  /* 0x000000ffff1f7224 */ /* 0x000fc400078e0066 */
[----:B------:R-:W-:Y:S02]  /*15e0*/  IMAD.MOV.U32 R30, RZ, RZ, R103 ;  /* 0x000000ffff1e7224 */ /* 0x000fe400078e0067 */
[----:B------:R-:W-:Y:S02]  /*15f0*/  IMAD.MOV.U32 R28, RZ, RZ, R105 ;  /* 0x000000ffff1c7224 */ /* 0x000fe400078e0069 */
[----:B------:R-:W-:Y:S02]  /*1600*/  IMAD.MOV.U32 R27, RZ, RZ, R106 ;  /* 0x000000ffff1b7224 */ /* 0x000fe400078e006a */
[----:B------:R-:W-:Y:S01]  /*1610*/  IMAD.MOV.U32 R26, RZ, RZ, R107 ;  /* 0x000000ffff1a7224 */ /* 0x000fe200078e006b */
[----:B------:R-:W-:Y:S01]  /*1620*/  MOV R225, R28 ;  /* 0x0000001c00e17202 */ /* 0x000fe20000000f00 */
[----:B------:R-:W-:Y:S02]  /*1630*/  IMAD.MOV.U32 R25, RZ, RZ, R108 ;  /* 0x000000ffff197224 */ /* 0x000fe400078e006c */
        /* <DEDUP_REMOVED lines=20> */
[----:B-1----:R-:W-:Y:S02]  /*1780*/  IMAD.MOV.U32 R3, RZ, RZ, R129 ;  /* 0x000000ffff037224 */ /* 0x002fe400078e0081 */
        /* <DEDUP_REMOVED lines=30> */
[----:B------:R-:W-:Y:S01]  /*1970*/  IMAD.MOV.U32 R226, RZ, RZ, R27 ;  /* 0x000000ffffe27224 */ /* 0x000fe200078e001b */
[----:B------:R-:W-:Y:S02]  /*1980*/  WARPGROUP.DEPBAR.LE gsb0, 0x0 ;  /* 0x00008000000079c5 */ /* 0x000fe40000010000 */
[----:B------:R-:W-:Y:S01]  /*1990*/  WARPGROUP.ARRIVE ;  /* 0x00000000000079c5 */ /* 0x000fe20000000000 */
[----:B------:R1:W-:Y:S01]  /*19a0*/  STL.64 [R1+0x168], R214 ;  /* 0x000168d601007387 */ /* 0x0003e20000100a00 */
[----:B------:R-:W-:Y:S02]  /*19b0*/  IMAD.MOV.U32 R227, RZ, RZ, R26 ;  /* 0x000000ffffe37224 */ /* 0x000fe400078e001a */
[----:B------:R-:W-:Y:S01]  /*19c0*/  IMAD.MOV.U32 R228, RZ, RZ, R25 ;  /* 0x000000ffffe47224 */ /* 0x000fe200078e0019 */
[----:B------:R2:W-:Y:S01]  /*19d0*/  STL.64 [R1+0x160], R212 ;  /* 0x000160d401007387 */ /* 0x0005e20000100a00 */
[----:B------:R-:W-:Y:S01]  /*19e0*/  HGMMA.64x128x16.F32.BF16 R88, gdesc[UR8].tnspB, RZ, !UPT, gsb0 ;  /* 0x41e00000085879f0 */ /* 0x000fe2000c0018ff */
[----:B------:R-:W-:Y:S01]  /*19f0*/  UIADD3 UR8, UR4, 0x300, URZ ;  /* 0x0000030004087890 */ /* 0x000fe2000fffe03f */
[----:B------:R-:W-:Y:S01]  /*1a00*/  IMAD.MOV.U32 R229, RZ, RZ, R24 ;  /* 0x000000ffffe57224 */ /* 0x000fe200078e0018 */
[----:B------:R3:W-:Y:S01]  /*1a10*/  STL.64 [R1+0x158], R210 ;  /* 0x000158d201007387 */ /* 0x0007e20000100a00 */
[----:B------:R-:W-:Y:S01]  /*1a20*/  UMOV UR9, 0x80000020 ;  /* 0x8000002000097882 */ /* 0x000fe20000000000 */
[----:B------:R-:W-:-:S02]  /*1a30*/  IMAD.MOV.U32 R230, RZ, RZ, R23 ;  /* 0x000000ffffe67224 */ /* 0x000fc400078e0017 */
[----:B------:R4:W-:Y:S01]  /*1a40*/  STL.64 [R1+0x150], R208 ;  /* 0x000150d001007387 */ /* 0x0009e20000100a00 */
[----:B-1----:R-:W-:Y:S02]  /*1a50*/  IMAD.MOV.U32 R214, RZ, RZ, R39 ;  /* 0x000000ffffd67224 */ /* 0x002fe400078e0027 */
[----:B------:R-:W-:Y:S01]  /*1a60*/  IMAD.MOV.U32 R215, RZ, RZ, R38 ;  /* 0x000000ffffd77224 */ /* 0x000fe200078e0026 */
[----:B------:R1:W-:Y:S01]  /*1a70*/  STL.64 [R1+0x148], R206 ;  /* 0x000148ce01007387 */ /* 0x0003e20000100a00 */
[----:B--2---:R-:W-:Y:S01]  /*1a80*/  MOV R212, R41 ;  /* 0x0000002900d47202 */ /* 0x004fe20000000f00 */
[----:B------:R-:W-:Y:S02]  /*1a90*/  IMAD.MOV.U32 R213, RZ, RZ, R40 ;  /* 0x000000ffffd57224 */ /* 0x000fe400078e0028 */
[----:B------:R2:W-:Y:S01]  /*1aa0*/  STL.64 [R1+0x140], R204 ;  /* 0x000140cc01007387 */ /* 0x0005e20000100a00 */
[----:B---3--:R-:W-:Y:S02]  /*1ab0*/  IMAD.MOV.U32 R210, RZ, RZ, R43 ;  /* 0x000000ffffd27224 */ /* 0x008fe400078e002b */
[----:B------:R-:W-:Y:S01]  /*1ac0*/  IMAD.MOV.U32 R211, RZ, RZ, R42 ;  /* 0x000000ffffd37224 */ /* 0x000fe200078e002a */
[----:B------:R3:W-:Y:S01]  /*1ad0*/  STL.64 [R1+0x138], R202 ;  /* 0x000138ca01007387 */ /* 0x0007e20000100a00 */
[----:B----4-:R-:W-:-:S02]  /*1ae0*/  IMAD.MOV.U32 R208, RZ, RZ, R45 ;  /* 0x000000ffffd07224 */ /* 0x010fc400078e002d */
[----:B------:R-:W-:Y:S01]  /*1af0*/  IMAD.MOV.U32 R209, RZ, RZ, R44 ;  /* 0x000000ffffd17224 */ /* 0x000fe200078e002c */
[----:B------:R4:W-:Y:S01]  /*1b00*/  STL.64 [R1+0x130], R200 ;  /* 0x000130c801007387 */ /* 0x0009e20000100a00 */
[----:B-1----:R-:W-:Y:S02]  /*1b10*/  IMAD.MOV.U32 R206, RZ, RZ, R47 ;  /* 0x000000ffffce7224 */ /* 0x002fe400078e002f */
[----:B------:R-:W-:Y:S01]  /*1b20*/  IMAD.MOV.U32 R207, RZ, RZ, R46 ;  /* 0x000000ffffcf7224 */ /* 0x000fe200078e002e */
[----:B------:R1:W-:Y:S01]  /*1b30*/  STL.64 [R1+0x128], R198 ;  /* 0x000128c601007387 */ /* 0x0003e20000100a00 */
[----:B--2---:R-:W-:Y:S02]  /*1b40*/  IMAD.MOV.U32 R204, RZ, RZ, R49 ;  /* 0x000000ffffcc7224 */ /* 0x004fe400078e0031 */
[----:B------:R-:W-:Y:S01]  /*1b50*/  IMAD.MOV.U32 R205, RZ, RZ, R48 ;  /* 0x000000ffffcd7224 */ /* 0x000fe200078e0030 */
[----:B------:R2:W-:Y:S01]  /*1b60*/  STL.64 [R1+0x120], R196 ;  /* 0x000120c401007387 */ /* 0x0005e20000100a00 */
[----:B---3--:R-:W-:-:S02]  /*1b70*/  IMAD.MOV.U32 R202, RZ, RZ, R51 ;  /* 0x000000ffffca7224 */ /* 0x008fc400078e0033 */
[----:B------:R-:W-:Y:S01]  /*1b80*/  IMAD.MOV.U32 R203, RZ, RZ, R50 ;  /* 0x000000ffffcb7224 */ /* 0x000fe200078e0032 */
[----:B------:R3:W-:Y:S01]  /*1b90*/  STL.64 [R1+0x118], R194 ;  /* 0x000118c201007387 */ /* 0x0007e20000100a00 */
[----:B----4-:R-:W-:Y:S02]  /*1ba0*/  IMAD.MOV.U32 R200, RZ, RZ, R53 ;  /* 0x000000ffffc87224 */ /* 0x010fe400078e0035 */
[----:B------:R-:W-:Y:S01]  /*1bb0*/  IMAD.MOV.U32 R201, RZ, RZ, R52 ;  /* 0x000000ffffc97224 */ /* 0x000fe200078e0034 */
[----:B------:R4:W-:Y:S01]  /*1bc0*/  STL.64 [R1+0x110], R192 ;  /* 0x000110c001007387 */ /* 0x0009e20000100a00 */
[----:B-1----:R-:W-:Y:S01]  /*1bd0*/  IMAD.MOV.U32 R198, RZ, RZ, R55 ;  /* 0x000000ffffc67224 */ /* 0x002fe200078e0037 */
[----:B------:R-:W-:Y:S01]  /*1be0*/  MOV R199, R54 ;  /* 0x0000003600c77202 */ /* 0x000fe20000000f00 */
[----:B------:R-:W-:Y:S01]  /*1bf0*/  IMAD.MOV.U32 R231, RZ, RZ, R22 ;  /* 0x000000ffffe77224 */ /* 0x000fe200078e0016 */
[----:B------:R1:W-:Y:S01]  /*1c00*/  STL.64 [R1+0x108], R190 ;  /* 0x000108be01007387 */ /* 0x0003e20000100a00 */
[----:B--2---:R-:W-:-:S02]  /*1c10*/  IMAD.MOV.U32 R196, RZ, RZ, R57 ;  /* 0x000000ffffc47224 */ /* 0x004fc400078e0039 */
[----:B------:R-:W-:Y:S01]  /*1c20*/  IMAD.MOV.U32 R197, RZ, RZ, R56 ;  /* 0x000000ffffc57224 */ /* 0x000fe200078e0038 */
[----:B------:R2:W-:Y:S01]  /*1c30*/  STL.64 [R1+0x100], R188 ;  /* 0x000100bc01007387 */ /* 0x0005e20000100a00 */
[----:B---3--:R-:W-:Y:S02]  /*1c40*/  IMAD.MOV.U32 R194, RZ, RZ, R59 ;  /* 0x000000ffffc27224 */ /* 0x008fe400078e003b */
[----:B------:R-:W-:Y:S02]  /*1c50*/  IMAD.MOV.U32 R195, RZ, RZ, R58 ;  /* 0x000000ffffc37224 */ /* 0x000fe400078e003a */
[----:B----4-:R-:W-:Y:S02]  /*1c60*/  IMAD.MOV.U32 R192, RZ, RZ, R61 ;  /* 0x000000ffffc07224 */ /* 0x010fe400078e003d */
[----:B------:R-:W-:Y:S02]  /*1c70*/  IMAD.MOV.U32 R193, RZ, RZ, R60 ;  /* 0x000000ffffc17224 */ /* 0x000fe400078e003c */
[----:B-1----:R-:W-:-:S02]  /*1c80*/  IMAD.MOV.U32 R190, RZ, RZ, R63 ;  /* 0x000000ffffbe7224 */ /* 0x002fc400078e003f */
[----:B------:R-:W-:Y:S02]  /*1c90*/  IMAD.MOV.U32 R191, RZ, RZ, R62 ;  /* 0x000000ffffbf7224 */ /* 0x000fe400078e003e */
[----:B--2---:R-:W-:Y:S02]  /*1ca0*/  IMAD.MOV.U32 R188, RZ, RZ, R65 ;  /* 0x000000ffffbc7224 */ /* 0x004fe400078e0041 */
        /* <DEDUP_REMOVED lines=18> */
[----:B------:R-:W-:Y:S01]  /*1dd0*/  IMAD.MOV.U32 R250, RZ, RZ, R2 ;  /* 0x000000fffffa7224 */ /* 0x000fe200078e0002 */
[----:B------:R-:W-:Y:S02]  /*1de0*/  WARPGROUP.DEPBAR.LE gsb0, 0x0 ;  /* 0x00008000000079c5 */ /* 0x000fe40000010000 */
[----:B------:R-:W-:-:S06]  /*1df0*/  WARPGROUP.ARRIVE ;  /* 0x00000000000079c5 */ /* 0x000fcc0000000000 */
[----:B------:R-:W-:Y:S01]  /*1e00*/  HGMMA.64x128x16.F32.BF16 R24, gdesc[UR8].tnspB, RZ, !UPT, gsb0 ;  /* 0x41e00000081879f0 */ /* 0x000fe2000c0018ff */
[----:B------:R-:W-:Y:S02]  /*1e10*/  UIADD3 UR8, UR4, 0x2, URZ ;  /* 0x0000000204087890 */ /* 0x000fe4000fffe03f */
[----:B------:R-:W-:Y:S01]  /*1e20*/  UIADD3 UR10, UR7, 0x80, URZ ;  /* 0x00000080070a7890 */ /* 0x000fe2000fffe03f */
[----:B------:R-:W-:Y:S01]  /*1e30*/  UMOV UR9, 0x80000020 ;  /* 0x8000002000097882 */ /* 0x000fe20000000000 */
[----:B------:R-:W-:Y:S01]  /*1e40*/  UMOV UR11, 0x40000040 ;  /* 0x40000040000b7882 */ /* 0x000fe20000000000 */
[----:B------:R-:W-:Y:S02]  /*1e50*/  WARPGROUP.DEPBAR.LE gsb0, 0x0 ;  /* 0x00008000000079c5 */ /* 0x000fe40000010000 */
[----:B------:R-:W-:-:S06]  /*1e60*/  WARPGROUP.ARRIVE ;  /* 0x00000000000079c5 */ /* 0x000fcc0000000000 */
[----:B------:R-:W-:Y:S03]  /*1e70*/  HGMMA.64x128x16.F32.BF16 R188, gdesc[UR8].tnspB, R188, gsb0 ;  /* 0x41e0000008bc79f0 */ /* 0x000fe600080018bc */
[----:B------:R-:W-:Y:S02]  /*1e80*/  WARPGROUP.DEPBAR.LE gsb0, 0x0 ;  /* 0x00008000000079c5 */ /* 0x000fe40000010000 */
[----:B------:R-:W-:Y:S04]  /*1e90*/  STL.64 [R1], R188 ;  /* 0x000000bc01007387 */ /* 0x000fe80000100a00 */
[----:B------:R-:W-:Y:S04]  /*1ea0*/  STL.64 [R1+0x8], R190 ;  /* 0x000008be01007387 */ /* 0x000fe80000100a00 */
        /* <DEDUP_REMOVED lines=11> */
[----:B------:R1:W-:Y:S04]  /*1f60*/  STL.64 [R1+0x68], R214 ;  /* 0x000068d601007387 */ /* 0x0003e80000100a00 */
        /* <DEDUP_REMOVED lines=18> */
[----:B-1----:R-:W3:Y:S04]  /*2090*/  LDL.LU.64 R214, [R1+0x168] ;  /* 0x0001680001d67983 */ /* 0x002ee80000300a00 */
[----:B------:R-:W3:Y:S04]  /*20a0*/  LDL.LU.64 R212, [R1+0x160] ;  /* 0x0001600001d47983 */ /* 0x000ee80000300a00 */
        /* <DEDUP_REMOVED lines=11> */
[----:B------:R-:W3:Y:S01]  /*2160*/  LDL.LU.64 R188, [R1+0x100] ;  /* 0x0001000001bc7983 */ /* 0x000ee20000300a00 */
[----:B------:R-:W-:Y:S01]  /*2170*/  UIADD3 UR8, UR4, 0x102, URZ ;  /* 0x0000010204087890 */ /* 0x000fe2000fffe03f */
[----:B------:R-:W-:Y:S01]  /*2180*/  UMOV UR9, 0x80000020 ;  /* 0x8000002000097882 */ /* 0x000fe20000000000 */
[----:B---3--:R-:W-:-:S07]  /*2190*/  WARPGROUP.ARRIVE ;  /* 0x00000000000079c5 */ /* 0x008fce0000000000 */
[----:B------:R-:W-:Y:S01]  /*21a0*/  HGMMA.64x128x16.F32.BF16 R152, gdesc[UR8].tnspB, R152, gsb0 ;  /* 0x41e00000089879f0 */ /* 0x000fe20008001898 */
[----:B------:R-:W-:Y:S01]  /*21b0*/  UIADD3 UR8, UR4, 0x202, URZ ;  /* 0x0000020204087890 */ /* 0x000fe2000fffe03f */
[----:B------:R-:W-:Y:S01]  /*21c0*/  UMOV UR9, 0x80000020 ;  /* 0x8000002000097882 */ /* 0x000fe20000000000 */
[----:B------:R-:W-:Y:S02]  /*21d0*/  WARPGROUP.DEPBAR.LE gsb0, 0x0 ;  /* 0x00008000000079c5 */ /* 0x000fe40000010000 */
[----:B------:R-:W-:-:S07]  /*21e0*/  WARPGROUP.ARRIVE ;  /* 0x00000000000079c5 */ /* 0x000fce0000000000 */
[----:B------:R-:W-:Y:S01]  /*21f0*/  HGMMA.64x128x16.F32.BF16 R88, gdesc[UR8].tnspB, R88, gsb0 ;  /* 0x41e00000085879f0 */ /* 0x000fe20008001858 */
[----:B------:R-:W-:Y:S01]  /*2200*/  UIADD3 UR8, UR4, 0x302, URZ ;  /* 0x0000030204087890 */ /* 0x000fe2000fffe03f */
[----:B------:R-:W-:Y:S02]  /*2210*/  UMOV UR9, 0x80000020 ;  /* 0x8000002000097882 */ /* 0x000fe40000000000 */
[----:B------:R-:W-:Y:S01]  /*2220*/  UMOV UR4, 0x1 ;  /* 0x0000000100047882 */ /* 0x000fe20000000000 */
[----:B------:R-:W-:Y:S02]  /*2230*/  WARPGROUP.DEPBAR.LE gsb0, 0x0 ;  /* 0x00008000000079c5 */ /* 0x000fe40000010000 */
[----:B------:R-:W-:-:S06]  /*2240*/  WARPGROUP.ARRIVE ;  /* 0x00000000000079c5 */ /* 0x000fcc0000000000 */
[----:B--2---:R-:W-:Y:S03]  /*2250*/  HGMMA.64x128x16.F32.BF16 R24, gdesc[UR8].tnspB, R24, gsb0 ;  /* 0x41e00000081879f0 */ /* 0x004fe60008001818 */
[----:B------:R-:W-:Y:S02]  /*2260*/  WARPGROUP.DEPBAR.LE gsb0, 0x0 ;  /* 0x00008000000079c5 */ /* 0x000fe40000010000 */
.L_x_11:
[----:B------:R-:W-:-:S04]  /*2270*/  UISETP.LT.AND UP0, UPT, UR5, 0x1, UPT ;  /* 0x000000010500788c */ /* 0x000fc8000bf01270 */
[----:B------:R-:W-:-:S04]  /*2280*/  USEL UR7, UR5, 0x1, UP0 ;  /* 0x0000000105077887 */ /* 0x000fc80008000000 */
[----:B------:R-:W-:-:S04]  /*2290*/  UIADD3 UR7, UR5, -UR7, URZ ;  /* 0x8000000705077290 */ /* 0x000fc8000fffe03f */
[----:B------:R-:W-:-:S06]  /*22a0*/  UISETP.GE.AND UP0, UPT, UR7, 0x1, UPT ;  /* 0x000000010700788c */ /* 0x000fcc000bf06270 */
[----:B------:R-:W-:-:S13]  /*22b0*/  PLOP3.LUT P1, PT, PT, PT, UP0, 0x80, 0x0 ;  /* 0x000000000000781c */ /* 0x000fda0003f2f008 */
[----:B------:R-:W-:Y:S05]  /*22c0*/  @!P1 BRA `(.L_x_14) ;  /* 0x00000014009c9947 */ /* 0x000fea0003800000 */
[----:B------:R-:W-:Y:S01]  /*22d0*/  IMAD.MOV.U32 R4, RZ, RZ, RZ ;  /* 0x000000ffff047224 */ /* 0x000fe200078e00ff */
[----:B------:R-:W-:Y:S01]  /*22e0*/  ULOP3.LUT UR19, UR6, 0x1, URZ, 0xfc, !UPT ;  /* 0x0000000106137892 */ /* 0x000fe2000f8efc3f */
[----:B------:R-:W-:Y:S01]  /*22f0*/  IMAD.U32 R3, RZ, RZ, UR7 ;  /* 0x00000007ff037e24 */ /* 0x000fe2000f8e00ff */
[----:B------:R-:W-:Y:S01]  /*2300*/  UISETP.NE.U32.AND UP0, UPT, UR4, URZ, UPT ;  /* 0x0000003f0400728c */ /* 0x000fe2000bf05070 */
[----:B------:R-:W-:-:S10]  /*2310*/  UMOV UR5, URZ ;  /* 0x0000003f00057c82 */ /* 0x000fd40008000000 */
.L_x_19:
[----:B------:R-:W-:-:S06]  /*2320*/  UISETP.NE.AND UP1, UPT, UR19, 0x3, UPT ;  /* 0x000000031300788c */ /* 0x000fcc000bf25270 */
[----:B------:R-:W-:-:S13]  /*2330*/  PLOP3.LUT P2, PT, PT, PT, UP1, 0x80, 0x0 ;  /* 0x000000000000781c */ /* 0x000fda0003f4f018 */
[----:B------:R-:W-:Y:S05]  /*2340*/  @!P2 BRA `(.L_x_15) ;  /* 0x000000000004a947 */ /* 0x000fea0003800000 */
[----:B------:R-:W-:Y:S01]  /*2350*/  BPT.TRAP 0x1 ;  /* 0x000000040000795c */ /* 0x000fe20000300000 */
.L_x_15:
[----:B------:R-:W1:Y:S01]  /*2360*/  S2UR UR8, SR_CgaCtaId ;  /* 0x00000000000879c3 */ /* 0x000e620000008800 */
[----:B------:R-:W-:Y:S01]  /*2370*/  UMOV UR12, 0x400 ;  /* 0x00000400000c7882 */ /* 0x000fe20000000000 */
[----:B------:R-:W-:Y:S01]  /*2380*/  SHF.L.U32 R2, R4, 0x1f, RZ ;  /* 0x0000001f04027819 */ /* 0x000fe200000006ff */
[----:B-1----:R-:W-:-:S04]  /*2390*/  ULEA UR12, UR8, UR12, 0x18 ;  /* 0x0000000c080c7291 */ /* 0x002fc8000f8ec03f */
[----:B------:R-:W-:-:S12]  /*23a0*/  ULEA UR8, UR4, UR12, 0x3 ;  /* 0x0000000c04087291 */ /* 0x000fd8000f8e183f */
.L_x_16:
[----:B-1----:R-:W-:-:S04]  /*23b0*/  IMAD.U32 R0, RZ, RZ, UR8 ;  /* 0x00000008ff007e24 */ /* 0x002fc8000f8e00ff */
[----:B------:R1:W2:Y:S03]  /*23c0*/  SYNCS.PHASECHK.TRANS64.TRYWAIT P1, [R0+URZ+0x36000], R2 ;  /* 0x03600002000075a7 */ /* 0x0002a6000802017f */
[----:B--2---:R-:W-:Y:S05]  /*23d0*/  @!P1 NANOSLEEP.SYNCS 0x989680 ;  /* 0x009896800000995d */ /* 0x004fea0003900000 */
[----:B------:R-:W2:Y:S02]  /*23e0*/  @!P1 SYNCS.PHASECHK.TRANS64 P1, [R0+URZ+0x36000], R2 ;  /* 0x03600002000095a7 */ /* 0x000ea4000802007f */
[----:B--2---:R-:W-:Y:S05]  /*23f0*/  @!P1 BRA `(.L_x_16) ;  /* 0xfffffffc00ec9947 */ /* 0x004fea000383ffff */
        /* <DEDUP_REMOVED lines=32> */
[----:B--2---:R-:W2:Y:S04]  /*2600*/  LDL.LU.64 R24, [R1] ;  /* 0x0000000001187983 */ /* 0x004ea80000300a00 */
[----:B------:R-:W2:Y:S04]  /*2610*/  LDL.LU.64 R26, [R1+0x8] ;  /* 0x00000800011a7983 */ /* 0x000ea80000300a00 */
        /* <DEDUP_REMOVED lines=29> */
[----:B------:R-:W2:Y:S01]  /*27f0*/  LDL.LU.64 R86, [R1+0xf8] ;  /* 0x0000f80001567983 */ /* 0x000ea20000300a00 */
[----:B------:R-:W-:-:S02]  /*2800*/  UIADD3 UR9, UR12, 0x24000, URZ ;  /* 0x000240000c097890 */ /* 0x000fc4000fffe03f */
[----:B------:R-:W-:Y:S02]  /*2810*/  USHF.R.U32.HI UR8, URZ, 0x4, UR12 ;  /* 0x000000043f087899 */ /* 0x000fe4000801160c */
[----:B------:R-:W-:Y:S02]  /*2820*/  USHF.R.U32.HI UR9, URZ, 0x4, UR9 ;  /* 0x000000043f097899 */ /* 0x000fe40008011609 */
[----:B------:R-:W-:Y:S02]  /*2830*/  ULOP3.LUT UR8, UR8, 0x3fff, URZ, 0xc0, !UPT ;  /* 0x00003fff08087892 */ /* 0x000fe4000f8ec03f */
[----:B------:R-:W-:Y:S02]  /*2840*/  ULOP3.LUT UR9, UR9, 0x3fff, URZ, 0xc0, !UPT ;  /* 0x00003fff09097892 */ /* 0x000fe4000f8ec03f */
[----:B------:R-:W-:Y:S02]  /*2850*/  ULOP3.LUT UR8, UR8, 0x10000, URZ, 0xfc, !UPT ;  /* 0x0001000008087892 */ /* 0x000fe4000f8efc3f */
[----:B------:R-:W-:-:S02]  /*2860*/  ULOP3.LUT UR9, UR9, 0x1000000, URZ, 0xfc, !UPT ;  /* 0x0100000009097892 */ /* 0x000fc4000f8efc3f */
[----:B------:R-:W-:Y:S02]  /*2870*/  ULEA UR17, UR4, UR8, 0xa ;  /* 0x0000000804117291 */ /* 0x000fe4000f8e503f */
[----:B------:R-:W-:Y:S01]  /*2880*/  ULEA UR18, UR4, UR9, 0x9 ;  /* 0x0000000904127291 */ /* 0x000fe2000f8e483f */
[----:B------:R-:W-:Y:S02]  /*2890*/  UMOV UR11, 0x40000040 ;  /* 0x40000040000b7882 */ /* 0x000fe40000000000 */
[----:B------:R-:W-:Y:S02]  /*28a0*/  UMOV UR9, 0x80000020 ;  /* 0x8000002000097882 */ /* 0x000fe40000000000 */
[----:B------:R-:W-:Y:S02]  /*28b0*/  UMOV UR8, UR17 ;  /* 0x0000001100087c82 */ /* 0x000fe40008000000 */
[----:B------:R-:W-:Y:S01]  /*28c0*/  UMOV UR10, UR18 ;  /* 0x00000012000a7c82 */ /* 0x000fe20008000000 */
[----:B--2---:R-:W-:-:S06]  /*28d0*/  WARPGROUP.ARRIVE ;  /* 0x00000000000079c5 */ /* 0x004fcc0000000000 */
[----:B------:R-:W-:Y:S01]  /*28e0*/  HGMMA.64x128x16.F32.BF16 R24, gdesc[UR8].tnspB, R24, UP0, gsb0 ;  /* 0x41e00000081879f0 */ /* 0x000fe2000b801818 */
[----:B------:R-:W-:Y:S01]  /*28f0*/  UIADD3 UR8, UR17, 0x100, URZ ;  /* 0x0000010011087890 */ /* 0x000fe2000fffe03f */
[----:B------:R-:W-:Y:S01]  /*2900*/  UMOV UR9, 0x80000020 ;  /* 0x8000002000097882 */ /* 0x000fe20000000000 */
[----:B------:R-:W-:Y:S02]  /*2910*/  WARPGROUP.DEPBAR.LE gsb0, 0x0 ;  /* 0x00008000000079c5 */ /* 0x000fe40000010000 */
[----:B------:R-:W-:Y:S01]  /*2920*/  STL.64 [R1], R24 ;  /* 0x0000001801007387 */ /* 0x000fe20000100a00 */
[----:B-1----:R-:W-:Y:S01]  /*2930*/  IMAD.MOV.U32 R2, RZ, RZ, R86 ;  /* 0x000000ffff027224 */ /* 0x002fe200078e0056 */
[----:B------:R-:W-:Y:S01]  /*2940*/  MOV R12, R79 ;  /* 0x0000004f000c7202 */ /* 0x000fe20000000f00 */
[----:B------:R-:W-:Y:S01]  /*2950*/  IMAD.MOV.U32 R0, RZ, RZ, R87 ;  /* 0x000000ffff007224 */ /* 0x000fe200078e0057 */
[----:B------:R-:W-:Y:S01]  /*2960*/  STL.64 [R1+0x8], R26 ;  /* 0x0000081a01007387 */ /* 0x000fe20000100a00 */
[----:B------:R-:W-:Y:S01]  /*2970*/  IMAD.MOV.U32 R7, RZ, RZ, R84 ;  /* 0x000000ffff077224 */ /* 0x000fe200078e0054 */
[----:B------:R-:W-:Y:S01]  /*2980*/  MOV R230, R66 ;  /* 0x0000004200e67202 */ /* 0x000fe20000000f00 */
[----:B------:R-:W-:Y:S01]  /*2990*/  IMAD.MOV.U32 R6, RZ, RZ, R85 ;  /* 0x000000ffff067224 */ /* 0x000fe200078e0055 */
[----:B------:R-:W-:Y:S01]  /*29a0*/  STL.64 [R1+0x10], R28 ;  /* 0x0000101c01007387 */ /* 0x000fe20000100a00 */
[----:B------:R-:W-:Y:S01]  /*29b0*/  IMAD.MOV.U32 R9, RZ, RZ, R82 ;  /* 0x000000ffff097224 */ /* 0x000fe200078e0052 */
[----:B------:R-:W-:Y:S01]  /*29c0*/  WARPGROUP.ARRIVE ;  /* 0x00000000000079c5 */ /* 0x000fe20000000000 */
[----:B------:R-:W-:Y:S01]  /*29d0*/  IMAD.MOV.U32 R8, RZ, RZ, R83 ;  /* 0x000000ffff087224 */ /* 0x000fe200078e0053 */
[----:B------:R1:W-:Y:S01]  /*29e0*/  STL [R1+0x18], R30 ;  /* 0x0000181e01007387 */ /* 0x0003e20000100800 */
[----:B------:R-:W-:Y:S01]  /*29f0*/  IMAD.MOV.U32 R11, RZ, RZ, R80 ;  /* 0x000000ffff0b7224 */ /* 0x000fe200078e0050 */
[----:B------:R-:W-:Y:S01]  /*2a00*/  MOV R217, R53 ;  /* 0x0000003500d97202 */ /* 0x000fe20000000f00 */
[----:B------:R-:W-:Y:S01]  /*2a10*/  IMAD.MOV.U32 R10, RZ, RZ, R81 ;  /* 0x000000ffff0a7224 */ /* 0x000fe200078e0051 */
[----:B------:R-:W2:Y:S01]  /*2a20*/  LDL.LU.64 R86, [R1+0x268] ;  /* 0x0002680001567983 */ /* 0x000ea20000300a00 */
[----:B------:R-:W-:Y:S01]  /*2a30*/  IMAD.MOV.U32 R13, RZ, RZ, R78 ;  /* 0x000000ffff0d7224 */ /* 0x000fe200078e004e */
[----:B------:R-:W-:Y:S01]  /*2a40*/  HGMMA.64x128x16.F32.BF16 R152, gdesc[UR8].tnspB, R152, UP0, gsb0 ;  /* 0x41e00000089879f0 */ /* 0x000fe2000b801898 */
[----:B------:R-:W-:Y:S01]  /*2a50*/  IMAD.MOV.U32 R15, RZ, RZ, R76 ;  /* 0x000000ffff0f7224 */ /* 0x000fe200078e004c */
[----:B------:R-:W2:Y:S01]  /*2a60*/  LDL.LU.64 R84, [R1+0x260] ;  /* 0x0002600001547983 */ /* 0x000ea20000300a00 */
[----:B------:R-:W-:Y:S01]  /*2a70*/  IMAD.MOV.U32 R14, RZ, RZ, R77 ;  /* 0x000000ffff0e7224 */ /* 0x000fe200078e004d */
[----:B------:R-:W-:Y:S01]  /*2a80*/  MOV R243, R40 ;  /* 0x0000002800f37202 */ /* 0x000fe20000000f00 */
[----:B------:R-:W-:Y:S01]  /*2a90*/  IMAD.MOV.U32 R17, RZ, RZ, R74 ;  /* 0x000000ffff117224 */ /* 0x000fe200078e004a */
[----:B------:R-:W2:Y:S01]  /*2aa0*/  LDL.LU.64 R82, [R1+0x258] ;  /* 0x0002580001527983 */ /* 0x000ea20000300a00 */
[----:B------:R-:W-:-:S02]  /*2ab0*/  IMAD.MOV.U32 R16, RZ, RZ, R75 ;  /* 0x000000ffff107224 */ /* 0x000fc400078e004b */
[----:B------:R-:W-:Y:S01]  /*2ac0*/  IMAD.MOV.U32 R19, RZ, RZ, R72 ;  /* 0x000000ffff137224 */ /* 0x000fe200078e0048 */
[----:B------:R-:W2:Y:S01]  /*2ad0*/  LDL.LU.64 R80, [R1+0x250] ;  /* 0x0002500001507983 */ /* 0x000ea20000300a00 */
[----:B------:R-:W-:Y:S02]  /*2ae0*/  IMAD.MOV.U32 R18, RZ, RZ, R73 ;  /* 0x000000ffff127224 */ /* 0x000fe400078e0049 */
[----:B------:R-:W-:Y:S01]  /*2af0*/  IMAD.MOV.U32 R21, RZ, RZ, R70 ;  /* 0x000000ffff157224 */ /* 0x000fe200078e0046 */
[----:B------:R-:W2:Y:S01]  /*2b00*/  LDL.LU.64 R78, [R1+0x248] ;  /* 0x00024800014e7983 */ /* 0x000ea20000300a00 */
[----:B------:R-:W-:Y:S02]  /*2b10*/  IMAD.MOV.U32 R20, RZ, RZ, R71 ;  /* 0x000000ffff147224 */ /* 0x000fe400078e0047 */
        /* <DEDUP_REMOVED lines=53> */
[----:B------:R-:W-:-:S03]  /*2e70*/  IMAD.MOV.U32 R252, RZ, RZ, R31 ;  /* 0x000000fffffc7224 */ /* 0x000fc600078e001f */
[----:B------:R-:W2:Y:S04]  /*2e80*/  LDL.LU.64 R40, [R1+0x1b0] ;  /* 0x0001b00001287983 */ /* 0x000ea80000300a00 */
[----:B------:R-:W2:Y:S04]  /*2e90*/  LDL.LU.64 R38, [R1+0x1a8] ;  /* 0x0001a80001267983 */ /* 0x000ea80000300a00 */
[----:B------:R-:W2:Y:S04]  /*2ea0*/  LDL.LU.64 R36, [R1+0x1a0] ;  /* 0x0001a00001247983 */ /* 0x000ea80000300a00 */
[----:B------:R-:W2:Y:S04]  /*2eb0*/  LDL.LU.64 R34, [R1+0x198] ;  /* 0x0001980001227983 */ /* 0x000ea80000300a00 */
[----:B------:R-:W2:Y:S04]  /*2ec0*/  LDL.LU.64 R32, [R1+0x190] ;  /* 0x0001900001207983 */ /* 0x000ea80000300a00 */
[----:B-1----:R-:W2:Y:S04]  /*2ed0*/  LDL.LU.64 R30, [R1+0x188] ;  /* 0x00018800011e7983 */ /* 0x002ea80000300a00 */
[----:B------:R-:W2:Y:S04]  /*2ee0*/  LDL.LU.64 R28, [R1+0x180] ;  /* 0x00018000011c7983 */ /* 0x000ea80000300a00 */
[----:B------:R-:W2:Y:S04]  /*2ef0*/  LDL.LU.64 R26, [R1+0x178] ;  /* 0x00017800011a7983 */ /* 0x000ea80000300a00 */
[----:B------:R-:W2:Y:S01]  /*2f00*/  LDL.LU.64 R24, [R1+0x170] ;  /* 0x0001700001187983 */ /* 0x000ea20000300a00 */
[----:B------:R-:W-:-:S03]  /*2f10*/  WARPGROUP.DEPBAR.LE gsb0, 0x0 ;  /* 0x00008000000079c5 */ /* 0x000fc60000010000 */
        /* <DEDUP_REMOVED lines=14> */
[----:B-1----:R-:W3:Y:S04]  /*3000*/  LDL.LU R188, [R1] ;  /* 0x0000000001bc7983 */ /* 0x002ee80000300800 */
[----:B------:R-:W3:Y:S04]  /*3010*/  LDL.LU R189, [R1+0x4] ;  /* 0x0000040001bd7983 */ /* 0x000ee80000300800 */
[----:B------:R-:W3:Y:S04]  /*3020*/  LDL.LU R190, [R1+0x8] ;  /* 0x0000080001be7983 */ /* 0x000ee80000300800 */
[----:B------:R-:W3:Y:S04]  /*3030*/  LDL.LU R191, [R1+0xc] ;  /* 0x00000c0001bf7983 */ /* 0x000ee80000300800 */
[----:B------:R-:W3:Y:S04]  /*3040*/  LDL.LU R192, [R1+0x10] ;  /* 0x0000100001c07983 */ /* 0x000ee80000300800 */
[----:B------:R-:W3:Y:S04]  /*3050*/  LDL.LU R193, [R1+0x14] ;  /* 0x0000140001c17983 */ /* 0x000ee80000300800 */
[----:B------:R-:W3:Y:S01]  /*3060*/  LDL.LU R194, [R1+0x18] ;  /* 0x0000180001c27983 */ /* 0x000ee20000300800 */
[----:B------:R-:W-:Y:S01]  /*3070*/  UIADD3 UR8, UR17, 0x200, URZ ;  /* 0x0000020011087890 */ /* 0x000fe2000fffe03f */
[----:B------:R-:W-:Y:S01]  /*3080*/  WARPGROUP.ARRIVE ;  /* 0x00000000000079c5 */ /* 0x000fe20000000000 */
[----:B------:R-:W-:-:S07]  /*3090*/  UMOV UR9, 0x80000020 ;  /* 0x8000002000097882 */ /* 0x000fce0000000000 */
[----:B------:R-:W-:Y:S01]  /*30a0*/  HGMMA.64x128x16.F32.BF16 R88, gdesc[UR8].tnspB, R88, UP0, gsb0 ;  /* 0x41e00000085879f0 */ /* 0x000fe2000b801858 */
[----:B------:R-:W-:Y:S01]  /*30b0*/  UIADD3 UR8, UR17, 0x300, URZ ;  /* 0x0000030011087890 */ /* 0x000fe2000fffe03f */
[----:B------:R-:W-:Y:S01]  /*30c0*/  UMOV UR9, 0x80000020 ;  /* 0x8000002000097882 */ /* 0x000fe20000000000 */
[----:B------:R-:W-:Y:S01]  /*30d0*/  IMAD.MOV.U32 R196, RZ, RZ, R251 ;  /* 0x000000ffffc47224 */ /* 0x000fe200078e00fb */
[----:B------:R-:W-:Y:S01]  /*30e0*/  MOV R199, R248 ;  /* 0x000000f800c77202 */ /* 0x000fe20000000f00 */
[----:B------:R-:W-:Y:S01]  /*30f0*/  IMAD.MOV.U32 R197, RZ, RZ, R250 ;  /* 0x000000ffffc57224 */ /* 0x000fe200078e00fa */
[----:B------:R-:W-:Y:S01]  /*3100*/  MOV R212, R235 ;  /* 0x000000eb00d47202 */ /* 0x000fe20000000f00 */
[----:B------:R-:W-:Y:S02]  /*3110*/  IMAD.MOV.U32 R198, RZ, RZ, R249 ;  /* 0x000000ffffc67224 */ /* 0x000fe400078e00f9 */
[----:B------:R-:W-:Y:S02]  /*3120*/  IMAD.MOV.U32 R200, RZ, RZ, R247 ;  /* 0x000000ffffc87224 */ /* 0x000fe400078e00f7 */
[----:B------:R-:W-:-:S02]  /*3130*/  IMAD.MOV.U32 R201, RZ, RZ, R246 ;  /* 0x000000ffffc97224 */ /* 0x000fc400078e00f6 */
[----:B------:R-:W-:Y:S02]  /*3140*/  IMAD.MOV.U32 R202, RZ, RZ, R245 ;  /* 0x000000ffffca7224 */ /* 0x000fe400078e00f5 */
[----:B------:R-:W-:Y:S02]  /*3150*/  IMAD.MOV.U32 R203, RZ, RZ, R244 ;  /* 0x000000ffffcb7224 */ /* 0x000fe400078e00f4 */
[----:B------:R-:W-:Y:S02]  /*3160*/  IMAD.MOV.U32 R204, RZ, RZ, R243 ;  /* 0x000000ffffcc7224 */ /* 0x000fe400078e00f3 */
[----:B------:R-:W-:Y:S02]  /*3170*/  IMAD.MOV.U32 R205, RZ, RZ, R242 ;  /* 0x000000ffffcd7224 */ /* 0x000fe400078e00f2 */
[----:B------:R-:W-:Y:S01]  /*3180*/  IMAD.MOV.U32 R206, RZ, RZ, R241 ;  /* 0x000000ffffce7224 */ /* 0x000fe200078e00f1 */
[----:B------:R-:W-:Y:S01]  /*3190*/  MOV R241, R14 ;  /* 0x0000000e00f17202 */ /* 0x000fe20000000f00 */
[----:B------:R-:W-:Y:S01]  /*31a0*/  IMAD.MOV.U32 R207, RZ, RZ, R240 ;  /* 0x000000ffffcf7224 */ /* 0x000fe200078e00f0 */
[----:B------:R-:W-:-:S02]  /*31b0*/  WARPGROUP.DEPBAR.LE gsb0, 0x0 ;  /* 0x00008000000079c5 */ /* 0x000fc40000010000 */
[----:B--2---:R-:W-:-:S06]  /*31c0*/  WARPGROUP.ARRIVE ;  /* 0x00000000000079c5 */ /* 0x004fcc0000000000 */
[----:B------:R-:W-:Y:S01]  /*31d0*/  HGMMA.64x128x16.F32.BF16 R24, gdesc[UR8].tnspB, R24, UP0, gsb0 ;  /* 0x41e00000081879f0 */ /* 0x000fe2000b801818 */
        /* <DEDUP_REMOVED lines=27> */
[----:B------:R-:W-:Y:S02]  /*3390*/  UIADD3 UR8, UR17, 0x2, URZ ;  /* 0x0000000211087890 */ /* 0x000fe4000fffe03f */
[----:B------:R-:W-:Y:S01]  /*33a0*/  UIADD3 UR10, UR18, 0x80, URZ ;  /* 0x00000080120a7890 */ /* 0x000fe2000fffe03f */
[----:B------:R-:W-:Y:S01]  /*33b0*/  UMOV UR9, 0x80000020 ;  /* 0x8000002000097882 */ /* 0x000fe20000000000 */
[----:B------:R-:W-:Y:S01]  /*33c0*/  UMOV UR11, 0x40000040 ;  /* 0x40000040000b7882 */ /* 0x000fe20000000000 */
[----:B------:R-:W-:-:S02]  /*33d0*/  WARPGROUP.DEPBAR.LE gsb0, 0x0 ;  /* 0x00008000000079c5 */ /* 0x000fc40000010000 */
[----:B---3--:R-:W-:-:S06]  /*33e0*/  WARPGROUP.ARRIVE ;  /* 0x00000000000079c5 */ /* 0x008fcc0000000000 */
        /* <DEDUP_REMOVED lines=58> */
[----:B------:R-:W-:Y:S01]  /*3790*/  UMOV UR9, 0x80000020 ;  /* 0x8000002000097882 */ /* 0x000fe20000000000 */
[----:B------:R-:W-:Y:S02]  /*37a0*/  WARPGROUP.DEPBAR.LE gsb0, 0x0 ;  /* 0x00008000000079c5 */ /* 0x000fe40000010000 */
[----:B------:R-:W-:-:S07]  /*37b0*/  WARPGROUP.ARRIVE ;  /* 0x00000000000079c5 */ /* 0x000fce0000000000 */
[----:B------:R-:W-:Y:S03]  /*37c0*/  HGMMA.64x128x16.F32.BF16 R24, gdesc[UR8].tnspB, R24, gsb0 ;  /* 0x41e00000081879f0 */ /* 0x000fe60008001818 */
[----:B------:R-:W-:Y:S02]  /*37d0*/  WARPGROUP.DEPBAR.LE gsb0, 0x0 ;  /* 0x00008000000079c5 */ /* 0x000fe40000010000 */
[----:B--2---:R-:W-:Y:S05]  /*37e0*/  @!P2 BRA `(.L_x_17) ;  /* 0x000000000004a947 */ /* 0x004fea0003800000 */
[----:B------:R-:W-:Y:S01]  /*37f0*/  BPT.TRAP 0x1 ;  /* 0x000000040000795c */ /* 0x000fe20000300000 */
.L_x_17:
[----:B------:R-:W-:Y:S02]  /*3800*/  UISETP.GT.U32.AND UP0, UPT, UR6, 0x1, UPT ;  /* 0x000000010600788c */ /* 0x000fe4000bf04070 */
[----:B------:R-:W-:-:S04]  /*3810*/  ULEA UR12, UR5, UR12, 0x3 ;  /* 0x0000000c050c7291 */ /* 0x000fc8000f8e183f */
[----:B------:R-:W-:Y:S01]  /*3820*/  UIADD3 UR12, UR12, 0x36048, URZ ;  /* 0x000360480c0c7890 */ /* 0x000fe2000fffe03f */
[----:B------:R-:W-:-:S03]  /*3830*/  PLOP3.LUT P1, PT, PT, PT, UP0, 0x80, 0x0 ;  /* 0x000000000000781c */ /* 0x000fc60003f2f008 */
[----:B------:R-:W-:-:S09]  /*3840*/  UPRMT UR12, URZ, 0x654, UR12 ;  /* 0x000006543f0c7896 */ /* 0x000fd2000800000c */
[----:B------:R-:W-:Y:S01]  /*3850*/  SYNCS.ARRIVE.TRANS64.RED.A1T0 RZ, [UR12], RZ ;  /* 0x000000ffffff79a7 */ /* 0x000fe2000810040c */
[----:B------:R-:W-:Y:S05]  /*3860*/  @P1 BRA `(.L_x_18) ;  /* 0x0000000000041947 */ /* 0x000fea0003800000 */
[----:B------:R-:W-:Y:S01]  /*3870*/  BPT.TRAP 0x1 ;  /* 0x000000040000795c */ /* 0x000fe20000300000 */
.L_x_18:
[----:B------:R-:W-:Y:S01]  /*3880*/  UIADD3 UR4, UR4, 0x1, URZ ;  /* 0x0000000104047890 */ /* 0x000fe2000fffe03f */
[C---:B------:R-:W-:Y:S01]  /*3890*/  ISETP.GT.AND P1, PT, R3.reuse, 0x1, PT ;  /* 0x000000010300780c */ /* 0x040fe20003f24270 */
[----:B------:R-:W-:Y:S01]  /*38a0*/  UIADD3 UR5, UR5, 0x1, URZ ;  /* 0x0000000105057890 */ /* 0x000fe2000fffe03f */
[----:B------:R-:W-:Y:S01]  /*38b0*/  VIADD R3, R3, 0xffffffff ;  /* 0xffffffff03037836 */ /* 0x000fe20000000000 */
[----:B------:R-:W-:Y:S02]  /*38c0*/  UISETP.NE.AND UP0, UPT, UR4, 0x9, UPT ;  /* 0x000000090400788c */ /* 0x000fe4000bf05270 */
[----:B------:R-:W-:Y:S02]  /*38d0*/  UISETP.NE.AND UP1, UPT, UR5, 0x9, UPT ;  /* 0x000000090500788c */ /* 0x000fe4000bf25270 */
[----:B------:R-:W-:Y:S02]  /*38e0*/  USEL UR8, URZ, 0x1, UP0 ;  /* 0x000000013f087887 */ /* 0x000fe40008000000 */
[----:B------:R-:W-:-:S02]  /*38f0*/  USEL UR4, UR4, URZ, UP0 ;  /* 0x0000003f04047287 */ /* 0x000fc40008000000 */
[----:B------:R-:W-:Y:S02]  /*3900*/  USEL UR5, UR5, URZ, UP1 ;  /* 0x0000003f05057287 */ /* 0x000fe40008800000 */
[----:B------:R-:W-:Y:S01]  /*3910*/  UPLOP3.LUT UP0, UPT, UPT, UPT, UPT, 0x80, 0x0 ;  /* 0x000000000000789c */ /* 0x000fe20003f0f070 */
[----:B------:R-:W-:Y:S01]  /*3920*/  LOP3.LUT R4, R4, UR8, RZ, 0x3c, !PT ;  /* 0x0000000804047c12 */ /* 0x000fe2000f8e3cff */
[----:B------:R-:W-:Y:S09]  /*3930*/  @P1 BRA `(.L_x_19) ;  /* 0xffffffe800781947 */ /* 0x000ff2000383ffff */
.L_x_14:
[----:B------:R-:W-:Y:S05]  /*3940*/  @!P0 BRA `(.L_x_20) ;  /* 0x00000000004c8947 */ /* 0x000fea0003800000 */
[----:B------:R-:W-:-:S04]  /*3950*/  ULOP3.LUT UR4, UR6, 0x1, URZ, 0xfc, !UPT ;  /* 0x0000000106047892 */ /* 0x000fc8000f8efc3f */
[----:B------:R-:W-:-:S06]  /*3960*/  UISETP.NE.AND UP0, UPT, UR4, 0x3, UPT ;  /* 0x000000030400788c */ /* 0x000fcc000bf05270 */
[----:B------:R-:W-:-:S13]  /*3970*/  PLOP3.LUT P0, PT, PT, PT, UP0, 0x80, 0x0 ;  /* 0x000000000000781c */ /* 0x000fda0003f0f008 */
[----:B------:R-:W-:Y:S05]  /*3980*/  @!P0 BRA `(.L_x_21) ;  /* 0x0000000000048947 */ /* 0x000fea0003800000 */
[----:B------:R-:W-:Y:S01]  /*3990*/  BPT.TRAP 0x1 ;  /* 0x000000040000795c */ /* 0x000fe20000300000 */
.L_x_21:
[----:B------:R-:W1:Y:S01]  /*39a0*/  S2UR UR8, SR_CgaCtaId ;  /* 0x00000000000879c3 */ /* 0x000e620000008800 */
[----:B------:R-:W-:Y:S02]  /*39b0*/  UIMAD.WIDE.U32 UR4, UR7, 0x38e38e39, URZ ;  /* 0x38e38e39070478a5 */ /* 0x000fe4000f8e003f */
[----:B------:R-:W-:Y:S02]  /*39c0*/  UISETP.GT.U32.AND UP0, UPT, UR6, 0x1, UPT ;  /* 0x000000010600788c */ /* 0x000fe4000bf04070 */
[----:B------:R-:W-:-:S03]  /*39d0*/  USHF.R.U32.HI UR4, URZ, 0x1, UR5 ;  /* 0x000000013f047899 */ /* 0x000fc60008011605 */
[----:B------:R-:W-:Y:S01]  /*39e0*/  UMOV UR5, 0x400 ;  /* 0x0000040000057882 */ /* 0x000fe20000000000 */
[----:B------:R-:W-:Y:S01]  /*39f0*/  UIMAD UR4, UR4, -0x9, UR7 ;  /* 0xfffffff7040478a4 */ /* 0x000fe2000f8e0207 */
[----:B------:R-:W-:Y:S01]  /*3a00*/  PLOP3.LUT P0, PT, PT, PT, UP0, 0x80, 0x0 ;  /* 0x000000000000781c */ /* 0x000fe20003f0f008 */
[----:B-1----:R-:W-:-:S04]  /*3a10*/  ULEA UR5, UR8, UR5, 0x18 ;  /* 0x0000000508057291 */ /* 0x002fc8000f8ec03f */
[----:B------:R-:W-:-:S04]  /*3a20*/  ULEA UR4, UR4, UR5, 0x3 ;  /* 0x0000000504047291 */ /* 0x000fc8000f8e183f */
[----:B------:R-:W-:-:S04]  /*3a30*/  UIADD3 UR4, UR4, 0x36048, URZ ;  /* 0x0003604804047890 */ /* 0x000fc8000fffe03f */
[----:B------:R-:W-:-:S09]  /*3a40*/  UPRMT UR4, URZ, 0x654, UR4 ;  /* 0x000006543f047896 */ /* 0x000fd20008000004 */
[----:B------:R-:W-:Y:S01]  /*3a50*/  SYNCS.ARRIVE.TRANS64.RED.A1T0 RZ, [UR4], RZ ;  /* 0x000000ffffff79a7 */ /* 0x000fe20008100404 */
[----:B------:R-:W-:Y:S05]  /*3a60*/  @P0 BRA `(.L_x_20) ;  /* 0x0000000000040947 */ /* 0x000fea0003800000 */
[----:B------:R-:W-:Y:S01]  /*3a70*/  BPT.TRAP 0x1 ;  /* 0x000000040000795c */ /* 0x000fe20000300000 */
.L_x_20:
[----:B------:R-:W1:Y:S01]  /*3a80*/  S2R R3, SR_CTAID.Y ;  /* 0x0000000000037919 */ /* 0x000e620000002600 */
[----:B------:R-:W-:Y:S01]  /*3a90*/  SHF.R.S32.HI R2, RZ, 0x1f, R5 ;  /* 0x0000001fff027819 */ /* 0x000fe20000011405 */
[----:B------:R-:W-:Y:S01]  /*3aa0*/  ULDC.64 UR4, c[0x0][0x280] ;  /* 0x0000a00000047ab9 */ /* 0x000fe20000000a00 */
[----:B------:R-:W2:Y:S02]  /*3ab0*/  S2R R4, SR_CTAID.X ;  /* 0x0000000000047919 */ /* 0x000ea40000002500 */
[----:B------:R-:W-:-:S04]  /*3ac0*/  LEA.HI R0, R2, R5, RZ, 0x2 ;  /* 0x0000000502007211 */ /* 0x000fc800078f10ff */
[--C-:B------:R-:W-:Y:S02]  /*3ad0*/  SHF.R.S32.HI R14, RZ, 0x2, R0.reuse ;  /* 0x00000002ff0e7819 */ /* 0x100fe40000011400 */
[----:B------:R-:W-:Y:S02]  /*3ae0*/  SHF.R.S32.HI R15, RZ, 0x1f, R0 ;  /* 0x0000001fff0f7819 */ /* 0x000fe40000011400 */
[----:B------:R-:W-:Y:S02]  /*3af0*/  LOP3.LUT R0, R0, 0x7ffffffc, RZ, 0xc0, !PT ;  /* 0x7ffffffc00007812 */ /* 0x000fe400078ec0ff */
[----:B------:R-:W-:-:S03]  /*3b00*/  LEA.HI R15, R15, R14, RZ, 0x3 ;  /* 0x0000000e0f0f7211 */ /* 0x000fc600078f18ff */
[----:B------:R-:W-:Y:S01]  /*3b10*/  IMAD.IADD R0, R5, 0x1, -R0 ;  /* 0x0000000105007824 */ /* 0x000fe200078e0a00 */
[----:B------:R-:W-:Y:S02]  /*3b20*/  LOP3.LUT R15, R15, 0xfffffff8, RZ, 0xc0, !PT ;  /* 0xfffffff80f0f7812 */ /* 0x000fe400078ec0ff */
[----:B------:R-:W-:Y:S01]  /*3b30*/  LEA.HI R5, R2, R5, RZ, 0x5 ;  /* 0x0000000502057211 */ /* 0x000fe200078f28ff */
[----:B------:R-:W-:Y:S01]  /*3b40*/  IMAD.SHL.U32 R0, R0, 0x2, RZ ;  /* 0x0000000200007824 */ /* 0x000fe200078e00ff */
[----:B------:R-:W-:-:S04]  /*3b50*/  IADD3 R14, R14, -R15, RZ ;  /* 0x8000000f0e0e7210 */ /* 0x000fc80007ffe0ff */
[----:B------:R-:W-:Y:S02]  /*3b60*/  SHF.R.S32.HI R2, RZ, 0x1f, R0 ;  /* 0x0000001fff027819 */ /* 0x000fe40000011400 */
[--C-:B------:R-:W-:Y:S01]  /*3b70*/  SHF.R.S32.HI R15, RZ, 0x1f, R14.reuse ;  /* 0x0000001fff0f7819 */ /* 0x100fe2000001140e */
[----:B-1----:R-:W-:Y:S02]  /*3b80*/  IMAD.SHL.U32 R3, R3, 0x80, RZ ;  /* 0x0000008003037824 */ /* 0x002fe400078e00ff */
[----:B--2---:R-:W-:-:S03]  /*3b90*/  IMAD.WIDE R12, R4, 0x100, R14 ;  /* 0x00000100040c7825 */ /* 0x004fc600078e020e */
[C---:B------:R-:W-:Y:S02]  /*3ba0*/  IADD3 R10, P1, R3.reuse, R0, RZ ;  /* 0x00000000030a7210 */ /* 0x040fe40007f3e0ff */
[C---:B------:R-:W-:Y:S02]  /*3bb0*/  ISETP.GE.AND P0, PT, R3.reuse, UR5, PT ;  /* 0x0000000503007c0c */ /* 0x040fe4000bf06270 */
[----:B------:R-:W-:Y:S02]  /*3bc0*/  IADD3 R0, -R0, UR5, -R3 ;  /* 0x0000000500007c10 */ /* 0x000fe4000fffe903 */
[----:B------:R-:W-:Y:S01]  /*3bd0*/  LEA.HI.X.SX32 R11, R3, R2, 0x1, P1 ;  /* 0x00000002030b7211 */ /* 0x000fe200008f0eff */
[----:B------:R-:W-:Y:S01]  /*3be0*/  IMAD.SHL.U32 R3, R4, 0x100, RZ ;  /* 0x0000010004037824 */ /* 0x000fe200078e00ff */
[----:B------:R-:W-:-:S04]  /*3bf0*/  SHF.R.S32.HI R2, RZ, 0x5, R5 ;  /* 0x00000005ff027819 */ /* 0x000fc80000011405 */
[----:B------:R-:W-:Y:S01]  /*3c00*/  ISETP.GE.OR P0, PT, R3, UR4, P0 ;  /* 0x0000000403007c0c */ /* 0x000fe20008706670 */
[----:B------:R-:W-:-:S04]  /*3c10*/  IMAD.WIDE R12, R2, 0x10, R12 ;  /* 0x00000010020c7825 */ /* 0x000fc800078e020c */
[----:B------:R-:W-:-:S05]  /*3c20*/  IMAD R2, R2, -0x10, -R3 ;  /* 0xfffffff002027824 */ /* 0x000fca00078e0a03 */
[----:B------:R-:W-:-:S03]  /*3c30*/  IADD3 R14, R2, UR4, -R14 ;  /* 0x00000004020e7c10 */ /* 0x000fc6000fffe80e */
[----:B------:R-:W-:Y:S05]  /*3c40*/  @P0 EXIT ;  /* 0x000000000000094d */ /* 0x000fea0003800000 */
[----:B------:R-:W-:Y:S01]  /*3c50*/  FSETP.NEU.AND P2, PT, RZ, UR16, PT ;  /* 0x00000010ff007c0b */ /* 0x000fe2000bf4d000 */
[----:B------:R-:W-:Y:S01]  /*3c60*/  ULDC.64 UR18, c[0x0][0x658] ;  /* 0x0001960000127ab9 */ /* 0x000fe20000000a00 */
[----:B------:R-:W-:Y:S01]  /*3c70*/  ISETP.GT.AND P0, PT, R14, RZ, PT ;  /* 0x000000ff0e00720c */ /* 0x000fe20003f04270 */
[----:B------:R-:W-:Y:S01]  /*3c80*/  IMAD R2, R13, UR18, RZ ;  /* 0x000000120d027c24 */ /* 0x000fe2000f8e02ff */
[----:B------:R-:W-:Y:S02]  /*3c90*/  USHF.L.U64.HI UR5, UR18, 0x3, UR19 ;  /* 0x0000000312057899 */ /* 0x000fe40008010213 */
[----:B------:R-:W-:Y:S01]  /*3ca0*/  IMAD.WIDE.U32 R4, R12, UR18, R10 ;  /* 0x000000120c047c25 */ /* 0x000fe2000f8e000a */
[----:B------:R-:W-:Y:S01]  /*3cb0*/  USHF.L.U32 UR4, UR18, 0x3, URZ ;  /* 0x0000000312047899 */ /* 0x000fe2000800063f */
[----:B------:R-:W-:Y:S02]  /*3cc0*/  ISETP.GT.AND P1, PT, R0, RZ, P0 ;  /* 0x000000ff0000720c */ /* 0x000fe40000724270 */
[----:B------:R-:W-:-:S04]  /*3cd0*/  IMAD R2, R12, UR19, R2 ;  /* 0x000000130c027c24 */ /* 0x000fc8000f8e0202 */
[----:B------:R-:W-:Y:S01]  /*3ce0*/  IMAD.IADD R3, R5, 0x1, R2 ;  /* 0x0000000105037824 */ /* 0x000fe200078e0202 */
[----:B------:R-:W-:Y:S06]  /*3cf0*/  @!P2 BRA `(.L_x_22) ;  /* 0x000000b000c0a947 */ /* 0x000fec0003800000 */
[----:B------:R-:W-:Y:S01]  /*3d00*/  ULDC.64 UR6, c[0x0][0x650] ;  /* 0x0001940000067ab9 */ /* 0x000fe20000000a00 */
[----:B------:R-:W-:Y:S01]  /*3d10*/  ULDC.64 UR20, c[0x0][0x630] ;  /* 0x00018c0000147ab9 */ /* 0x000fe20000000a00 */
[C---:B------:R-:W-:Y:S01]  /*3d20*/  LEA R2, P2, R4.reuse, UR6, 0x1 ;  /* 0x0000000604027c11 */ /* 0x040fe2000f8408ff */
[----:B------:R-:W-:Y:S01]  /*3d30*/  IMAD R6, R13, UR20, RZ ;  /* 0x000000140d067c24 */ /* 0x000fe2000f8e02ff */
[----:B------:R-:W-:Y:S01]  /*3d40*/  ULDC.64 UR22, c[0x0][0x628] ;  /* 0x00018a0000167ab9 */ /* 0x000fe20000000a00 */
[----:B------:R-:W2:Y:S01]  /*3d50*/  LDL.LU R7, [R1] ;  /* 0x0000000001077983 */ /* 0x000ea20000300800 */
[----:B------:R-:W-:Y:S01]  /*3d60*/  LEA.HI.X R3, R4, UR7, R3, 0x1, P2 ;  /* 0x0000000704037c11 */ /* 0x000fe200090f0c03 */
[C---:B------:R-:W-:Y:S02]  /*3d70*/  IMAD R6, R12.reuse, UR21, R6 ;  /* 0x000000150c067c24 */ /* 0x040fe4000f8e0206 */
[----:B------:R-:W-:-:S04]  /*3d80*/  IMAD.WIDE.U32 R4, R12, UR20, R10 ;  /* 0x000000140c047c25 */ /* 0x000fc8000f8e000a */
[----:B------:R-:W-:Y:S01]  /*3d90*/  IMAD.IADD R5, R5, 0x1, R6 ;  /* 0x0000000105057824 */ /* 0x000fe200078e0206 */
[----:B------:R-:W-:-:S04]  /*3da0*/  LEA R8, P2, R4, UR22, 0x1 ;  /* 0x0000001604087c11 */ /* 0x000fc8000f8408ff */
[----:B------:R-:W-:-:S05]  /*3db0*/  LEA.HI.X R9, R4, UR23, R5, 0x1, P2 ;  /* 0x0000001704097c11 */ /* 0x000fca00090f0c05 */
[----:B------:R-:W3:Y:S01]  /*3dc0*/  @P1 LDG.E.LTC128B.U16 R15, desc[UR14][R8.64] ;  /* 0x0000000e080f1981 */ /* 0x000ee2000c1e1520 */
[----:B------:R-:W-:Y:S01]  /*3dd0*/  ISETP.GT.AND P2, PT, R0, 0x1, P0 ;  /* 0x000000010000780c */ /* 0x000fe20000744270 */
[----:B------:R-:W-:Y:S01]  /*3de0*/  BSSY B0, `(.L_x_23) ;  /* 0x0000008000007945 */ /* 0x000fe20003800000 */
[----:B---3--:R-:W-:-:S04]  /*3df0*/  IMAD.U32 R4, R15, 0x10000, RZ ;  /* 0x000100000f047824 */ /* 0x008fc800078e00ff */
[----:B------:R-:W-:-:S04]  /*3e00*/  FMUL R4, R4, UR16 ;  /* 0x0000001004047c20 */ /* 0x000fc80008400000 */
[----:B--2---:R-:W-:-:S05]  /*3e10*/  FFMA R4, R7, UR13, R4 ;  /* 0x0000000d07047c23 */ /* 0x004fca0008000004 */
[----:B------:R-:W-:-:S05]  /*3e20*/  F2FP.BF16.F32.PACK_AB R4, RZ, R4 ;  /* 0x00000004ff04723e */ /* 0x000fca00000010ff */
[----:B------:R1:W-:Y:S01]  /*3e30*/  @P1 STG.E.U16 desc[UR14][R2.64], R4 ;  /* 0x0000000402001986 */ /* 0x0003e2000c10150e */
[----:B------:R-:W-:Y:S05]  /*3e40*/  @!P2 BRA `(.L_x_24) ;  /* 0x000000000004a947 */ /* 0x000fea0003800000 */
[----:B------:R2:W5:Y:S02]  /*3e50*/  LDG.E.LTC128B.U16 R15, desc[UR14][R8.64+0x2] ;  /* 0x0000020e080f7981 */ /* 0x000564000c1e1520 */
.L_x_24:
[----:B------:R-:W-:Y:S05]  /*3e60*/  BSYNC B0 ;  /* 0x0000000000007941 */ /* 0x000fea0003800000 */
.L_x_23:
[----:B------:R-:W3:Y:S01]  /*3e70*/  LDL.LU R5, [R1+0x4] ;  /* 0x0000040001057983 */ /* 0x000ee20000300800 */
[----:B-1---5:R-:W-:Y:S01]  /*3e80*/  IMAD.U32 R4, R15, 0x10000, RZ ;  /* 0x000100000f047824 */ /* 0x022fe200078e00ff */
[----:B------:R-:W-:Y:S02]  /*3e90*/  USHF.L.U64.HI UR11, UR20, 0x3, UR21 ;  /* 0x00000003140b7899 */ /* 0x000fe40008010215 */
[----:B------:R-:W-:Y:S01]  /*3ea0*/  USHF.L.U32 UR10, UR20, 0x3, URZ ;  /* 0x00000003140a7899 */ /* 0x000fe2000800063f */
[----:B------:R-:W-:Y:S01]  /*3eb0*/  FMUL R4, R4, UR16 ;  /* 0x0000001004047c20 */ /* 0x000fe20008400000 */
[----:B------:R-:W-:Y:S01]  /*3ec0*/  IMAD.U32 R17, RZ, RZ, UR20 ;  /* 0x00000014ff117e24 */ /* 0x000fe2000f8e00ff */
[----:B------:R-:W4:Y:S02]  /*3ed0*/  LDL.LU R18, [R1+0x8] ;  /* 0x0000080001127983 */ /* 0x000f240000300800 */
[----:B---3--:R-:W-:-:S05]  /*3ee0*/  FFMA R4, R5, UR13, R4 ;  /* 0x0000000d05047c23 */ /* 0x008fca0008000004 */
[----:B------:R-:W-:-:S05]  /*3ef0*/  F2FP.BF16.F32.PACK_AB R4, RZ, R4 ;  /* 0x00000004ff04723e */ /* 0x000fca00000010ff */
[----:B------:R1:W-:Y:S02]  /*3f00*/  @P2 STG.E.U16 desc[UR14][R2.64+0x2], R4 ;  /* 0x0000020402002986 */ /* 0x0003e4000c10150e */
[----:B-1----:R-:W-:-:S03]  /*3f10*/  IMAD.WIDE.U32 R4, R12, R17, UR10 ;  /* 0x0000000a0c047e25 */ /* 0x002fc6000f8e0011 */
[----:B------:R-:W-:-:S04]  /*3f20*/  IADD3 R4, P1, R10, R4, RZ ;  /* 0x000000040a047210 */ /* 0x000fc80007f3e0ff */
[----:B------:R-:W-:Y:S02]  /*3f30*/  IADD3.X R5, R11, R6, R5, P1, !PT ;  /* 0x000000060b057210 */ /* 0x000fe40000ffe405 */
[----:B------:R-:W-:Y:S02]  /*3f40*/  ISETP.GT.AND P1, PT, R14, 0x8, PT ;  /* 0x000000080e00780c */ /* 0x000fe40003f24270 */
[----:B------:R-:W-:Y:S02]  /*3f50*/  LEA R6, P3, R4, UR22, 0x1 ;  /* 0x0000001604067c11 */ /* 0x000fe4000f8608ff */
[----:B------:R-:W-:Y:S02]  /*3f60*/  ISETP.GT.AND P2, PT, R0, RZ, P1 ;  /* 0x000000ff0000720c */ /* 0x000fe40000f44270 */
[----:B------:R-:W-:-:S11]  /*3f70*/  LEA.HI.X R7, R4, UR23, R5, 0x1, P3 ;  /* 0x0000001704077c11 */ /* 0x000fd600098f0c05 */
[----:B------:R-:W3:Y:S01]  /*3f80*/  @P2 LDG.E.LTC128B.U16 R15, desc[UR14][R6.64] ;  /* 0x0000000e060f2981 */ /* 0x000ee2000c1e1520 */
[----:B------:R-:W-:Y:S01]  /*3f90*/  USHF.L.U32 UR8, UR4, 0x1, URZ ;  /* 0x0000000104087899 */ /* 0x000fe2000800063f */
[----:B------:R-:W-:Y:S01]  /*3fa0*/  ISETP.GT.AND P3, PT, R0, 0x1, P1 ;  /* 0x000000010000780c */ /* 0x000fe20000f64270 */
[----:B------:R-:W-:Y:S01]  /*3fb0*/  USHF.L.U64.HI UR5, UR4, 0x1, UR5 ;  /* 0x0000000104057899 */ /* 0x000fe20008010205 */
[----:B------:R-:W-:Y:S03]  /*3fc0*/  BSSY B0, `(.L_x_25) ;  /* 0x000000b000007945 */ /* 0x000fe60003800000 */
[----:B------:R-:W-:Y:S01]  /*3fd0*/  IADD3 R4, P4, R2, UR8, RZ ;  /* 0x0000000802047c10 */ /* 0x000fe2000ff9e0ff */
[----:B---3--:R-:W-:-:S04]  /*3fe0*/  IMAD.U32 R5, R15, 0x10000, RZ ;  /* 0x000100000f057824 */ /* 0x008fc800078e00ff */
[----:B------:R-:W-:-:S04]  /*3ff0*/  FMUL R5, R5, UR16 ;  /* 0x0000001005057c20 */ /* 0x000fc80008400000 */
[----:B----4-:R-:W-:-:S05]  /*4000*/  FFMA R5, R18, UR13, R5 ;  /* 0x0000000d12057c23 */ /* 0x010fca0008000005 */
[----:B------:R-:W-:-:S04]  /*4010*/  F2FP.BF16.F32.PACK_AB R5, RZ, R5 ;  /* 0x00000005ff05723e */ /* 0x000fc800000010ff */
[----:B------:R-:W-:Y:S02]  /*4020*/  PRMT R16, R5, 0x7610, R16 ;  /* 0x0000761005107816 */ /* 0x000fe40000000010 */
[----:B------:R-:W-:-:S05]  /*4030*/  IADD3.X R5, R3, UR5, RZ, P4, !PT ;  /* 0x0000000503057c10 */ /* 0x000fca000a7fe4ff */
[----:B------:R1:W-:Y:S01]  /*4040*/  @P2 STG.E.U16 desc[UR14][R4.64], R16 ;  /* 0x0000001004002986 */ /* 0x0003e2000c10150e */
[----:B------:R-:W-:Y:S05]  /*4050*/  @!P3 BRA `(.L_x_26) ;  /* 0x000000000004b947 */ /* 0x000fea0003800000 */
[----:B------:R3:W5:Y:S02]  /*4060*/  LDG.E.LTC128B.U16 R15, desc[UR14][R6.64+0x2] ;  /* 0x0000020e060f7981 */ /* 0x000764000c1e1520 */
.L_x_26:
[----:B------:R-:W-:Y:S05]  /*4070*/  BSYNC B0 ;  /* 0x0000000000007941 */ /* 0x000fea0003800000 */
.L_x_25:
[----:B------:R-:W4:Y:S01]  /*4080*/  LDL.LU R18, [R1+0xc] ;  /* 0x00000c0001127983 */ /* 0x000f220000300800 */
[----:B-1---5:R-:W-:Y:S01]  /*4090*/  IMAD.U32 R16, R15, 0x10000, RZ ;  /* 0x000100000f107824 */ /* 0x022fe200078e00ff */
[----:B------:R-:W-:Y:S01]  /*40a0*/  ISETP.GT.AND P2, PT, R0, 0x8, P0 ;  /* 0x000000080000780c */ /* 0x000fe20000744270 */
[----:B------:R-:W-:Y:S02]  /*40b0*/  BSSY B0, `(.L_x_27) ;  /* 0x0000007000007945 */ /* 0x000fe40003800000 */
[----:B------:R-:W-:-:S04]  /*40c0*/  FMUL R16, R16, UR16 ;  /* 0x0000001010107c20 */ /* 0x000fc80008400000 */
[----:B----4-:R-:W-:-:S05]  /*40d0*/  FFMA R16, R18, UR13, R16 ;  /* 0x0000000d12107c23 */ /* 0x010fca0008000010 */
[----:B------:R-:W-:-:S05]  /*40e0*/  F2FP.BF16.F32.PACK_AB R16, RZ, R16 ;  /* 0x00000010ff10723e */ /* 0x000fca00000010ff */
[----:B------:R1:W-:Y:S01]  /*40f0*/  @P3 STG.E.U16 desc[UR14][R4.64+0x2], R16 ;  /* 0x0000021004003986 */ /* 0x0003e2000c10150e */
[----:B------:R-:W-:Y:S05]  /*4100*/  @!P2 BRA `(.L_x_28) ;  /* 0x000000000004a947 */ /* 0x000fea0003800000 */
[----:B------:R4:W5:Y:S02]  /*4110*/  LDG.E.LTC128B.U16 R15, desc[UR14][R8.64+0x10] ;  /* 0x0000100e080f7981 */ /* 0x000964000c1e1520 */
.L_x_28:
[----:B------:R-:W-:Y:S05]  /*4120*/  BSYNC B0 ;  /* 0x0000000000007941 */ /* 0x000fea0003800000 */
.L_x_27:
[----:B------:R-:W2:Y:S01]  /*4130*/  LDL.LU R18, [R1+0x10] ;  /* 0x0000100001127983 */ /* 0x000ea20000300800 */
[----:B-1---5:R-:W-:Y:S01]  /*4140*/  IMAD.U32 R16, R15, 0x10000, RZ ;  /* 0x000100000f107824 */ /* 0x022fe200078e00ff */
[----:B------:R-:W-:Y:S03]  /*4150*/  BSSY B0, `(.L_x_29) ;  /* 0x0000008000007945 */ /* 0x000fe60003800000 */
[----:B------:R-:W-:-:S04]  /*4160*/  FMUL R16, R16, UR16 ;  /* 0x0000001010107c20 */ /* 0x000fc80008400000 */
[----:B--2---:R-:W-:-:S05]  /*4170*/  FFMA R16, R18, UR13, R16 ;  /* 0x0000000d12107c23 */ /* 0x004fca0008000010 */
[----:B------:R-:W-:-:S05]  /*4180*/  F2FP.BF16.F32.PACK_AB R16, RZ, R16 ;  /* 0x00000010ff10723e */ /* 0x000fca00000010ff */
[----:B------:R1:W-:Y:S01]  /*4190*/  @P2 STG.E.U16 desc[UR14][R2.64+0x10], R16 ;  /* 0x0000101002002986 */ /* 0x0003e2000c10150e */
[----:B------:R-:W-:-:S13]  /*41a0*/  ISETP.GT.AND P2, PT, R0, 0x9, P0 ;  /* 0x000000090000780c */ /* 0x000fda0000744270 */
[----:B-1----:R-:W-:Y:S05]  /*41b0*/  @!P2 BRA `(.L_x_30) ;  /* 0x000000000004a947 */ /* 0x002fea0003800000 */
[----:B------:R1:W5:Y:S02]  /*41c0*/  LDG.E.LTC128B.U16 R15, desc[UR14][R8.64+0x12] ;  /* 0x0000120e080f7981 */ /* 0x000364000c1e1520 */
.L_x_30:
[----:B------:R-:W-:Y:S05]  /*41d0*/  BSYNC B0 ;  /* 0x0000000000007941 */ /* 0x000fea0003800000 */
.L_x_29:
[----:B------:R-:W2:Y:S01]  /*41e0*/  LDL.LU R18, [R1+0x14] ;  /* 0x0000140001127983 */ /* 0x000ea20000300800 */
[----:B-----5:R-:W-:Y:S01]  /*41f0*/  IMAD.U32 R16, R15, 0x10000, RZ ;  /* 0x000100000f107824 */ /* 0x020fe200078e00ff */
[----:B------:R-:W-:Y:S01]  /*4200*/  ISETP.GT.AND P3, PT, R0, 0x8, P1 ;  /* 0x000000080000780c */ /* 0x000fe20000f64270 */
[----:B------:R-:W-:Y:S02]  /*4210*/  BSSY B0, `(.L_x_31) ;  /* 0x0000007000007945 */ /* 0x000fe40003800000 */
[----:B------:R-:W-:-:S04]  /*4220*/  FMUL R16, R16, UR16 ;  /* 0x0000001010107c20 */ /* 0x000fc80008400000 */
[----:B--2---:R-:W-:-:S05]  /*4230*/  FFMA R16, R18, UR13, R16 ;  /* 0x0000000d12107c23 */ /* 0x004fca0008000010 */
[----:B------:R-:W-:-:S05]  /*4240*/  F2FP.BF16.F32.PACK_AB R16, RZ, R16 ;  /* 0x00000010ff10723e */ /* 0x000fca00000010ff */
[----:B------:R2:W-:Y:S01]  /*4250*/  @P2 STG.E.U16 desc[UR14][R2.64+0x12], R16 ;  /* 0x0000121002002986 */ /* 0x0005e2000c10150e */
[----:B------:R-:W-:Y:S05]  /*4260*/  @!P3 BRA `(.L_x_32) ;  /* 0x000000000004b947 */ /* 0x000fea0003800000 */
[----:B------:R0:W5:Y:S02]  /*4270*/  LDG.E.LTC128B.U16 R15, desc[UR14][R6.64+0x10] ;  /* 0x0000100e060f7981 */ /* 0x000164000c1e1520 */
.L_x_32:
[----:B------:R-:W-:Y:S05]  /*4280*/  BSYNC B0 ;  /* 0x0000000000007941 */ /* 0x000fea0003800000 */
.L_x_31:
[----:B------:R-:W3:Y:S01]  /*4290*/  LDL.LU R18, [R1+0x18] ;  /* 0x0000180001127983 */ /* 0x000ee20000300800 */
[----:B--2--5:R-:W-:Y:S01]  /*42a0*/  SHF.L.U32 R16, R15, 0x10, RZ ;  /* 0x000000100f107819 */ /* 0x024fe200000006ff */
[----:B------:R-:W-:Y:S01]  /*42b0*/  BSSY B0, `(.L_x_33) ;  /* 0x0000008000007945 */ /* 0x000fe20003800000 */
[----:B------:R-:W-:-:S03]  /*42c0*/  ISETP.GT.AND P2, PT, R0, 0x9, P1 ;  /* 0x000000090000780c */ /* 0x000fc60000f44270 */
[----:B------:R-:W-:-:S04]  /*42d0*/  FMUL R16, R16, UR16 ;  /* 0x0000001010107c20 */ /* 0x000fc80008400000 */
[----:B---3--:R-:W-:-:S05]  /*42e0*/  FFMA R16, R18, UR13, R16 ;  /* 0x0000000d12107c23 */ /* 0x008fca0008000010 */
[----:B------:R-:W-:-:S05]  /*42f0*/  F2FP.BF16.F32.PACK_AB R16, RZ, R16 ;  /* 0x00000010ff10723e */ /* 0x000fca00000010ff */
[----:B------:R2:W-:Y:S01]  /*4300*/  @P3 STG.E.U16 desc[UR14][R4.64+0x10], R16 ;  /* 0x0000101004003986 */ /* 0x0005e2000c10150e */
[----:B------:R-:W-:Y:S05]  /*4310*/  @!P2 BRA `(.L_x_34) ;  /* 0x000000000004a947 */ /* 0x000fea0003800000 */
[----:B------:R3:W5:Y:S02]  /*4320*/  LDG.E.LTC128B.U16 R15, desc[UR14][R6.64+0x12] ;  /* 0x0000120e060f7981 */ /* 0x000764000c1e1520 */
.L_x_34:
[----:B------:R-:W-:Y:S05]  /*4330*/  BSYNC B0 ;  /* 0x0000000000007941 */ /* 0x000fea0003800000 */
.L_x_33:
[----:B------:R-:W4:Y:S01]  /*4340*/  LDL.LU R18, [R1+0x1c] ;  /* 0x00001c0001127983 */ /* 0x000f220000300800 */
[----:B--2--5:R-:W-:Y:S01]  /*4350*/  IMAD.U32 R16, R15, 0x10000, RZ ;  /* 0x000100000f107824 */ /* 0x024fe200078e00ff */
        /* <DEDUP_REMOVED lines=8> */
.L_x_36:
[----:B------:R-:W-:Y:S05]  /*43e0*/  BSYNC B0 ;  /* 0x0000000000007941 */ /* 0x000fea0003800000 */
.L_x_35:
[----:B------:R-:W3:Y:S01]  /*43f0*/  LDL.LU R18, [R1+0x20] ;  /* 0x0000200001127983 */ /* 0x000ee20000300800 */
[----:B--2--5:R-:W-:Y:S01]  /*4400*/  IMAD.U32 R16, R15, 0x10000, RZ ;  /* 0x000100000f107824 */ /* 0x024fe200078e00ff */
[----:B------:R-:W-:Y:S01]  /*4410*/  ISETP.GT.AND P2, PT, R0, 0x11, P0 ;  /* 0x000000110000780c */ /* 0x000fe20000744270 */
[----:B------:R-:W-:Y:S02]  /*4420*/  BSSY B0, `(.L_x_37) ;  /* 0x0000007000007945 */ /* 0x000fe40003800000 */
[----:B------:R-:W-:-:S04]  /*4430*/  FMUL R16, R16, UR16 ;  /* 0x0000001010107c20 */ /* 0x000fc80008400000 */
[----:B---3--:R-:W-:-:S05]  /*4440*/  FFMA R16, R18, UR13, R16 ;  /* 0x0000000d12107c23 */ /* 0x008fca0008000010 */
[----:B------:R-:W-:-:S05]  /*4450*/  F2FP.BF16.F32.PACK_AB R16, RZ, R16 ;  /* 0x00000010ff10723e */ /* 0x000fca00000010ff */
[----:B------:R2:W-:Y:S01]  /*4460*/  @P3 STG.E.U16 desc[UR14][R2.64+0x20], R16 ;  /* 0x0000201002003986 */ /* 0x0005e2000c10150e */
[----:B------:R-:W-:Y:S05]  /*4470*/  @!P2 BRA `(.L_x_38) ;  /* 0x000000000004a947 */ /* 0x000fea0003800000 */
[----:B------:R3:W5:Y:S02]  /*4480*/  LDG.E.LTC128B.U16 R15, desc[UR14][R8.64+0x22] ;  /* 0x0000220e080f7981 */ /* 0x000764000c1e1520 */
.L_x_38:
[----:B------:R-:W-:Y:S05]  /*4490*/  BSYNC B0 ;  /* 0x0000000000007941 */ /* 0x000fea0003800000 */
.L_x_37:
        /* <DEDUP_REMOVED lines=10> */
.L_x_40:
[----:B------:R-:W-:Y:S05]  /*4540*/  BSYNC B0 ;  /* 0x0000000000007941 */ /* 0x000fea0003800000 */
.L_x_39:
        /* <DEDUP_REMOVED lines=10> */
.L_x_42:
[----:B------:R-:W-:Y:S05]  /*45f0*/  BSYNC B0 ;  /* 0x0000000000007941 */ /* 0x000fea0003800000 */
.L_x_41:
        /* <DEDUP_REMOVED lines=10> */
.L_x_44:
[----:B------:R-:W-:Y:S05]  /*46a0*/  BSYNC B0 ;  /* 0x0000000000007941 */ /* 0x000fea0003800000 */
.L_x_43:
        /* <DEDUP_REMOVED lines=10> */
.L_x_46:
[----:B------:R-:W-:Y:S05]  /*4750*/  BSYNC B0 ;  /* 0x0000000000007941 */ /* 0x000fea0003800000 */
.L_x_45:
        /* <DEDUP_REMOVED lines=10> */
.L_x_48:
[----:B------:R-:W-:Y:S05]  /*4800*/  BSYNC B0 ;  /* 0x0000000000007941 */ /* 0x000fea0003800000 */
.L_x_47:
        /* <DEDUP_REMOVED lines=10> */
.L_x_50:
[----:B------:R-:W-:Y:S05]  /*48b0*/  BSYNC B0 ;  /* 0x0000000000007941 */ /* 0x000fea0003800000 */
.L_x_49:
        /* <DEDUP_REMOVED lines=10> */
.L_x_52:
[----:B------:R-:W-:Y:S05]  /*4960*/  BSYNC B0 ;  /* 0x0000000000007941 */ /* 0x000fea0003800000 */
.L_x_51:
        /* <DEDUP_REMOVED lines=10> */
.L_x_54:
[----:B------:R-:W-:Y:S05]  /*4a10*/  BSYNC B0 ;  /* 0x0000000000007941 */ /* 0x000fea0003800000 */
.L_x_53:
        /* <DEDUP_REMOVED lines=10> */
.L_x_56:
[----:B------:R-:W-:Y:S05]  /*4ac0*/  BSYNC B0 ;  /* 0x0000000000007941 */ /* 0x000fea0003800000 */
.L_x_55:
        /* <DEDUP_REMOVED lines=10> */
.L_x_58:
[----:B------:R-:W-:Y:S05]  /*4b70*/  BSYNC B0 ;  /* 0x0000000000007941 */ /* 0x000fea0003800000 */
.L_x_57:
[----:B------:R-:W4:Y:S01]  /*4b80*/  LDL.LU R18, [R1+0x4c] ;  /* 0x00004c0001127983 */ /* 0x000f220000300800 */
[----:B--2--5:R-:W-:Y:S01]  /*4b90*/  SHF.L.U32 R16, R15, 0x10, RZ ;  /* 0x000000100f107819 */ /* 0x024fe200000006ff */
[----:B------:R-:W-:Y:S01]  /*4ba0*/  BSSY B0, `(.L_x_59) ;  /* 0x0000008000007945 */ /* 0x000fe20003800000 */
[----:B------:R-:W-:-:S03]  /*4bb0*/  ISETP.GT.AND P3, PT, R0, 0x28, P0 ;  /* 0x000000280000780c */ /* 0x000fc60000764270 */
[----:B------:R-:W-:-:S04]  /*4bc0*/  FMUL R16, R16, UR16 ;  /* 0x0000001010107c20 */ /* 0x000fc80008400000 */
[----:B----4-:R-:W-:-:S05]  /*4bd0*/  FFMA R16, R18, UR13, R16 ;  /* 0x0000000d12107c23 */ /* 0x010fca0008000010 */
[----:B------:R-:W-:-:S05]  /*4be0*/  F2FP.BF16.F32.PACK_AB R16, RZ, R16 ;  /* 0x00000010ff10723e */ /* 0x000fca00000010ff */
[----:B------:R2:W-:Y:S01]  /*4bf0*/  @P2 STG.E.U16 desc[UR14][R4.64+0x42], R16 ;  /* 0x0000421004002986 */ /* 0x0005e2000c10150e */
[----:B------:R-:W-:Y:S05]  /*4c00*/  @!P3 BRA `(.L_x_60) ;  /* 0x000000000004b947 */ /* 0x000fea0003800000 */
[----:B------:R4:W5:Y:S02]  /*4c10*/  LDG.E.LTC128B.U16 R15, desc[UR14][R8.64+0x50] ;  /* 0x0000500e080f7981 */ /* 0x000964000c1e1520 */
.L_x_60:
[----:B------:R-:W-:Y:S05]  /*4c20*/  BSYNC B0 ;  /* 0x0000000000007941 */ /* 0x000fea0003800000 */
.L_x_59:
        /* <DEDUP_REMOVED lines=10> */
.L_x_62:
[----:B------:R-:W-:Y:S05]  /*4cd0*/  BSYNC B0 ;  /* 0x0000000000007941 */ /* 0x000fea0003800000 */
.L_x_61:
        /* <DEDUP_REMOVED lines=10> */
.L_x_64:
[----:B------:R-:W-:Y:S05]  /*4d80*/  BSYNC B0 ;  /* 0x0000000000007941 */ /* 0x000fea0003800000 */
.L_x_63:
        /* <DEDUP_REMOVED lines=10> */
.L_x_66:
[----:B------:R-:W-:Y:S05]  /*4e30*/  BSYNC B0 ;  /* 0x0000000000007941 */ /* 0x000fea0003800000 */
.L_x_65:
        /* <DEDUP_REMOVED lines=10> */
.L_x_68:
[----:B------:R-:W-:Y:S05]  /*4ee0*/  BSYNC B0 ;  /* 0x0000000000007941 */ /* 0x000fea0003800000 */
.L_x_67:
        /* <DEDUP_REMOVED lines=10> */
.L_x_70:
[----:B------:R-:W-:Y:S05]  /*4f90*/  BSYNC B0 ;  /* 0x0000000000007941 */ /* 0x000fea0003800000 */
.L_x_69:
        /* <DEDUP_REMOVED lines=10> */
.L_x_72:
[----:B------:R-:W-:Y:S05]  /*5040*/  BSYNC B0 ;  /* 0x0000000000007941 */ /* 0x000fea0003800000 */
.L_x_71:
        /* <DEDUP_REMOVED lines=10> */
.L_x_74:
[----:B------:R-:W-:Y:S05]  /*50f0*/  BSYNC B0 ;  /* 0x0000000000007941 */ /* 0x000fea0003800000 */
.L_x_73:
        /* <DEDUP_REMOVED lines=10> */
.L_x_76:
[----:B------:R-:W-:Y:S05]  /*51a0*/  BSYNC B0 ;  /* 0x0000000000007941 */ /* 0x000fea0003800000 */
.L_x_75:
        /* <DEDUP_REMOVED lines=10> */
.L_x_78:
[----:B------:R-:W-:Y:S05]  /*5250*/  BSYNC B0 ;  /* 0x0000000000007941 */ /* 0x000fea0003800000 */
.L_x_77:
        /* <DEDUP_REMOVED lines=10> */
.L_x_80:
[----:B------:R-:W-:Y:S05]  /*5300*/  BSYNC B0 ;  /* 0x0000000000007941 */ /* 0x000fea0003800000 */
.L_x_79:
        /* <DEDUP_REMOVED lines=10> */
.L_x_82:
[----:B------:R-:W-:Y:S05]  /*53b0*/  BSYNC B0 ;  /* 0x0000000000007941 */ /* 0x000fea0003800000 */
.L_x_81:
        /* <DEDUP_REMOVED lines=10> */
.L_x_84:
[----:B------:R-:W-:Y:S05]  /*5460*/  BSYNC B0 ;  /* 0x0000000000007941 */ /* 0x000fea0003800000 */
.L_x_83:
        /* <DEDUP_REMOVED lines=10> */
.L_x_86:
[----:B------:R-:W-:Y:S05]  /*5510*/  BSYNC B0 ;  /* 0x0000000000007941 */ /* 0x000fea0003800000 */
.L_x_85:
        /* <DEDUP_REMOVED lines=10> */
.L_x_88:
[----:B------:R-:W-:Y:S05]  /*55c0*/  BSYNC B0 ;  /* 0x0000000000007941 */ /* 0x000fea0003800000 */
.L_x_87:
        /* <DEDUP_REMOVED lines=10> */
.L_x_90:
[----:B------:R-:W-:Y:S05]  /*5670*/  BSYNC B0 ;  /* 0x0000000000007941 */ /* 0x000fea0003800000 */
.L_x_89:
        /* <DEDUP_REMOVED lines=10> */
.L_x_92:
[----:B------:R-:W-:Y:S05]  /*5720*/  BSYNC B0 ;  /* 0x0000000000007941 */ /* 0x000fea0003800000 */
.L_x_91:
        /* <DEDUP_REMOVED lines=10> */
.L_x_94:
[----:B------:R-:W-:Y:S05]  /*57d0*/  BSYNC B0 ;  /* 0x0000000000007941 */ /* 0x000fea0003800000 */
.L_x_93:
        /* <DEDUP_REMOVED lines=10> */
.L_x_96:
[----:B------:R-:W-:Y:S05]  /*5880*/  BSYNC B0 ;  /* 0x0000000000007941 */ /* 0x000fea0003800000 */
.L_x_95:
        /* <DEDUP_REMOVED lines=10> */
.L_x_98:
[----:B------:R-:W-:Y:S05]  /*5930*/  BSYNC B0 ;  /* 0x0000000000007941 */ /* 0x000fea0003800000 */
.L_x_97:
        /* <DEDUP_REMOVED lines=10> */
.L_x_100:
[----:B------:R-:W-:Y:S05]  /*59e0*/  BSYNC B0 ;  /* 0x0000000000007941 */ /* 0x000fea0003800000 */
.L_x_99:
        /* <DEDUP_REMOVED lines=10> */
.L_x_102:
[----:B------:R-:W-:Y:S05]  /*5a90*/  BSYNC B0 ;  /* 0x0000000000007941 */ /* 0x000fea0003800000 */
.L_x_101:
        /* <DEDUP_REMOVED lines=10> */
.L_x_104:
[----:B------:R-:W-:Y:S05]  /*5b40*/  BSYNC B0 ;  /* 0x0000000000007941 */ /* 0x000fea0003800000 */
.L_x_103:
        /* <DEDUP_REMOVED lines=10> */
.L_x_106:
[----:B------:R-:W-:Y:S05]  /*5bf0*/  BSYNC B0 ;  /* 0x0000000000007941 */ /* 0x000fea0003800000 */
.L_x_105:
        /* <DEDUP_REMOVED lines=10> */
.L_x_108:
[----:B------:R-:W-:Y:S05]  /*5ca0*/  BSYNC B0 ;  /* 0x0000000000007941 */ /* 0x000fea0003800000 */
.L_x_107:
        /* <DEDUP_REMOVED lines=10> */
.L_x_110:
[----:B------:R-:W-:Y:S05]  /*5d50*/  BSYNC B0 ;  /* 0x0000000000007941 */ /* 0x000fea0003800000 */
.L_x_109:
        /* <DEDUP_REMOVED lines=10> */
.L_x_112:
[----:B------:R-:W-:Y:S05]  /*5e00*/  BSYNC B0 ;  /* 0x0000000000007941 */ /* 0x000fea0003800000 */
.L_x_111:
        /* <DEDUP_REMOVED lines=10> */
.L_x_114:
[----:B------:R-:W-:Y:S05]  /*5eb0*/  BSYNC B0 ;  /* 0x0000000000007941 */ /* 0x000fea0003800000 */
.L_x_113:
        /* <DEDUP_REMOVED lines=10> */
.L_x_116:
[----:B------:R-:W-:Y:S05]  /*5f60*/  BSYNC B0 ;  /* 0x0000000000007941 */ /* 0x000fea0003800000 */
.L_x_115:
        /* <DEDUP_REMOVED lines=10> */
.L_x_118:
[----:B------:R-:W-:Y:S05]  /*6010*/  BSYNC B0 ;  /* 0x0000000000007941 */ /* 0x000fea0003800000 */
.L_x_117:
        /* <DEDUP_REMOVED lines=10> */
.L_x_120:
[----:B------:R-:W-:Y:S05]  /*60c0*/  BSYNC B0 ;  /* 0x0000000000007941 */ /* 0x000fea0003800000 */
.L_x_119:
        /* <DEDUP_REMOVED lines=10> */
.L_x_122:
[----:B------:R-:W-:Y:S05]  /*6170*/  BSYNC B0 ;  /* 0x0000000000007941 */ /* 0x000fea0003800000 */
.L_x_121:
        /* <DEDUP_REMOVED lines=10> */
.L_x_124:
[----:B------:R-:W-:Y:S05]  /*6220*/  BSYNC B0 ;  /* 0x0000000000007941 */ /* 0x000fea0003800000 */
.L_x_123:
        /* <DEDUP_REMOVED lines=10> */
.L_x_126:
[----:B------:R-:W-:Y:S05]  /*62d0*/  BSYNC B0 ;  /* 0x0000000000007941 */ /* 0x000fea0003800000 */
.L_x_125:
        /* <DEDUP_REMOVED lines=10> */
.L_x_128:
[----:B------:R-:W-:Y:S05]  /*6380*/  BSYNC B0 ;  /* 0x0000000000007941 */ /* 0x000fea0003800000 */
.L_x_127:
        /* <DEDUP_REMOVED lines=10> */
.L_x_130:
[----:B------:R-:W-:Y:S05]  /*6430*/  BSYNC B0 ;  /* 0x0000000000007941 */ /* 0x000fea0003800000 */
.L_x_129:
        /* <DEDUP_REMOVED lines=10> */
.L_x_132:
[----:B------:R-:W-:Y:S05]  /*64e0*/  BSYNC B0 ;  /* 0x0000000000007941 */ /* 0x000fea0003800000 */
.L_x_131:
        /* <DEDUP_REMOVED lines=10> */
.L_x_134:
[----:B------:R-:W-:Y:S05]  /*6590*/  BSYNC B0 ;  /* 0x0000000000007941 */ /* 0x000fea0003800000 */
.L_x_133:
        /* <DEDUP_REMOVED lines=10> */
.L_x_136:
[----:B------:R-:W-:Y:S05]  /*6640*/  BSYNC B0 ;  /* 0x0000000000007941 */ /* 0x000fea0003800000 */
.L_x_135:
        /* <DEDUP_REMOVED lines=10> */
.L_x_138:
[----:B------:R-:W-:Y:S05]  /*66f0*/  BSYNC B0 ;  /* 0x0000000000007941 */ /* 0x000fea0003800000 */
.L_x_137:
        /* <DEDUP_REMOVED lines=10> */
.L_x_140:
[----:B------:R-:W-:Y:S05]  /*67a0*/  BSYNC B0 ;  /* 0x0000000000007941 */ /* 0x000fea0003800000 */
.L_x_139:
        /* <DEDUP_REMOVED lines=10> */
.L_x_142:
[----:B------:R-:W-:Y:S05]  /*6850*/  BSYNC B0 ;  /* 0x0000000000007941 */ /* 0x000fea0003800000 */
.L_x_141:
[----:B-1-34-:R-:W3:Y:S01]  /*6860*/  LDL.LU R9, [R1+0xf4] ;  /* 0x0000f40001097983 */ /* 0x01aee20000300800 */
[----:B-----5:R-:W-:Y:S01]  /*6870*/  IMAD.U32 R8, R15, 0x10000, RZ ;  /* 0x000100000f087824 */ /* 0x020fe200078e00ff */
        /* <DEDUP_REMOVED lines=8> */
.L_x_144:
[----:B------:R-:W-:Y:S05]  /*6900*/  BSYNC B0 ;  /* 0x0000000000007941 */ /* 0x000fea0003800000 */
.L_x_143:
[----:B------:R-:W4:Y:S01]  /*6910*/  LDL.LU R9, [R1+0xf8] ;  /* 0x0000f80001097983 */ /* 0x000f220000300800 */
[----:B-1---5:R-:W-:Y:S01]  /*6920*/  IMAD.U32 R8, R15, 0x10000, RZ ;  /* 0x000100000f087824 */ /* 0x022fe200078e00ff */
[----:B------:R-:W-:Y:S01]  /*6930*/  ISETP.GT.AND P1, PT, R0, 0x79, P1 ;  /* 0x000000790000780c */ /* 0x000fe20000f24270 */
[----:B------:R-:W-:Y:S01]  /*6940*/  BSSY B0, `(.L_x_145) ;  /* 0x0000008000007945 */ /* 0x000fe20003800000 */
[----:B------:R-:W-:Y:S01]  /*6950*/  IADD3 R18, P0, R12, 0x40, RZ ;  /* 0x000000400c127810 */ /* 0x000fe20007f1e0ff */
[----:B------:R-:W-:-:S04]  /*6960*/  FMUL R8, R8, UR16 ;  /* 0x0000001008087c20 */ /* 0x000fc80008400000 */
[----:B----4-:R-:W-:-:S05]  /*6970*/  FFMA R8, R9, UR13, R8 ;  /* 0x0000000d09087c23 */ /* 0x010fca0008000008 */
[----:B------:R-:W-:-:S05]  /*6980*/  F2FP.BF16.F32.PACK_AB R8, RZ, R8 ;  /* 0x00000008ff08723e */ /* 0x000fca00000010ff */
[----:B------:R1:W-:Y:S01]  /*6990*/  @P2 STG.E.U16 desc[UR14][R4.64+0xf0], R8 ;  /* 0x0000f00804002986 */ /* 0x0003e2000c10150e */
[----:B------:R-:W-:Y:S05]  /*69a0*/  @!P1 BRA `(.L_x_146) ;  /* 0x0000000000049947 */ /* 0x000fea0003800000 */
[----:B------:R4:W5:Y:S02]  /*69b0*/  LDG.E.LTC128B.U16 R15, desc[UR14][R6.64+0xf2] ;  /* 0x0000f20e060f7981 */ /* 0x000964000c1e1520 */
.L_x_146:
[----:B------:R-:W-:Y:S05]  /*69c0*/  BSYNC B0 ;  /* 0x0000000000007941 */ /* 0x000fea0003800000 */
.L_x_145:
[----:B-1----:R-:W2:Y:S01]  /*69d0*/  LDL.LU R8, [R1+0xfc] ;  /* 0x0000fc0001087983 */ /* 0x002ea20000300800 */
[----:B0--345:R-:W-:Y:S02]  /*69e0*/  IMAD.U32 R6, R15, 0x10000, RZ ;  /* 0x000100000f067824 */ /* 0x039fe400078e00ff */
[----:B------:R-:W-:Y:S01]  /*69f0*/  IMAD.X R7, RZ, RZ, R13, P0 ;  /* 0x000000ffff077224 */ /* 0x000fe200000e060d */
[----:B------:R-:W-:Y:S01]  /*6a00*/  ISETP.GT.AND P0, PT, R14, 0x40, PT ;  /* 0x000000400e00780c */ /* 0x000fe20003f04270 */
[----:B------:R-:W-:Y:S02]  /*6a10*/  FMUL R6, R6, UR16 ;  /* 0x0000001006067c20 */ /* 0x000fe40008400000 */
[----:B------:R-:W-:Y:S01]  /*6a20*/  IMAD R7, R7, UR20, RZ ;  /* 0x0000001407077c24 */ /* 0x000fe2000f8e02ff */
[----:B------:R-:W-:-:S03]  /*6a30*/  ISETP.GT.AND P3, PT, R0, RZ, P0 ;  /* 0x000000ff0000720c */ /* 0x000fc60000764270 */
[----:B------:R-:W-:Y:S02]  /*6a40*/  IMAD R19, R18, UR21, R7 ;  /* 0x0000001512137c24 */ /* 0x000fe4000f8e0207 */
[----:B--2---:R-:W-:Y:S01]  /*6a50*/  FFMA R6, R8, UR13, R6 ;  /* 0x0000000d08067c23 */ /* 0x004fe20008000006 */
[----:B------:R-:W-:-:S04]  /*6a60*/  IMAD.WIDE.U32 R8, R18, UR20, R10 ;  /* 0x0000001412087c25 */ /* 0x000fc8000f8e000a */
[----:B------:R-:W-:Y:S01]  /*6a70*/  F2FP.BF16.F32.PACK_AB R16, RZ, R6 ;  /* 0x00000006ff10723e */ /* 0x000fe200000010ff */
[----:B------:R-:W-:Y:S01]  /*6a80*/  IMAD.IADD R7, R9, 0x1, R19 ;  /* 0x0000000109077824 */ /* 0x000fe200078e0213 */
[----:B------:R-:W-:-:S03]  /*6a90*/  LEA R6, P2, R8, UR22, 0x1 ;  /* 0x0000001608067c11 */ /* 0x000fc6000f8408ff */
[----:B------:R0:W-:Y:S01]  /*6aa0*/  @P1 STG.E.U16 desc[UR14][R4.64+0xf2], R16 ;  /* 0x0000f21004001986 */ /* 0x0001e2000c10150e */
[----:B------:R-:W-:-:S05]  /*6ab0*/  LEA.HI.X R7, R8, UR23, R7, 0x1, P2 ;  /* 0x0000001708077c11 */ /* 0x000fca00090f0c07 */
[----:B------:R-:W2:Y:S01]  /*6ac0*/  @P3 LDG.E.LTC128B.U16 R15, desc[UR14][R6.64] ;  /* 0x0000000e060f3981 */ /* 0x000ea2000c1e1520 */
[----:B------:R-:W-:Y:S01]  /*6ad0*/  USHF.L.U32 UR4, UR18, 0x6, URZ ;  /* 0x0000000612047899 */ /* 0x000fe2000800063f */
[----:B------:R-:W-:Y:S01]  /*6ae0*/  ISETP.GT.AND P2, PT, R0, 0x1, P0 ;  /* 0x000000010000780c */ /* 0x000fe20000744270 */
[----:B------:R-:W-:Y:S01]  /*6af0*/  USHF.L.U64.HI UR6, UR18, 0x6, UR19 ;  /* 0x0000000612067899 */ /* 0x000fe20008010213 */
[----:B------:R-:W-:Y:S01]  /*6b00*/  BSSY B0, `(.L_x_147) ;  /* 0x000000c000007945 */ /* 0x000fe20003800000 */
[----:B------:R-:W-:Y:S02]  /*6b10*/  USHF.L.U32 UR7, UR4, 0x1, URZ ;  /* 0x0000000104077899 */ /* 0x000fe4000800063f */
[----:B------:R-:W-:Y:S01]  /*6b20*/  USHF.L.U64.HI UR4, UR4, 0x1, UR6 ;  /* 0x0000000104047899 */ /* 0x000fe20008010206 */
[----:B--2---:R-:W-:-:S04]  /*6b30*/  IMAD.U32 R8, R15, 0x10000, RZ ;  /* 0x000100000f087824 */ /* 0x004fc800078e00ff */
[----:B------:R-:W-:Y:S01]  /*6b40*/  FMUL R9, R8, UR16 ;  /* 0x0000001008097c20 */ /* 0x000fe20008400000 */
[----:B------:R-:W-:-:S03]  /*6b50*/  IADD3 R8, P1, R2, UR7, RZ ;  /* 0x0000000702087c10 */ /* 0x000fc6000ff3e0ff */
[----:B------:R-:W-:-:S05]  /*6b60*/  FFMA R9, R152, UR13, R9 ;  /* 0x0000000d98097c23 */ /* 0x000fca0008000009 */
[----:B0-----:R-:W-:Y:S02]  /*6b70*/  F2FP.BF16.F32.PACK_AB R5, RZ, R9 ;  /* 0x00000009ff05723e */ /* 0x001fe400000010ff */
[----:B------:R-:W-:-:S05]  /*6b80*/  IADD3.X R9, R3, UR4, RZ, P1, !PT ;  /* 0x0000000403097c10 */ /* 0x000fca0008ffe4ff */
[----:B------:R0:W-:Y:S01]  /*6b90*/  @P3 STG.E.U16 desc[UR14][R8.64], R5 ;  /* 0x0000000508003986 */ /* 0x0001e2000c10150e */
[----:B------:R-:W-:Y:S05]  /*6ba0*/  @!P2 BRA `(.L_x_148) ;  /* 0x000000000004a947 */ /* 0x000fea0003800000 */
[----:B------:R1:W5:Y:S02]  /*6bb0*/  LDG.E.LTC128B.U16 R15, desc[UR14][R6.64+0x2] ;  /* 0x0000020e060f7981 */ /* 0x000364000c1e1520 */
.L_x_148:
[----:B------:R-:W-:Y:S05]  /*6bc0*/  BSYNC B0 ;  /* 0x0000000000007941 */ /* 0x000fea0003800000 */
.L_x_147:
[----:B-----5:R-:W-:Y:S01]  /*6bd0*/  IMAD.U32 R16, R15, 0x10000, RZ ;  /* 0x000100000f107824 */ /* 0x020fe200078e00ff */
[----:B------:R-:W-:Y:S01]  /*6be0*/  ISETP.GT.AND P1, PT, R14, 0x48, PT ;  /* 0x000000480e00780c */ /* 0x000fe20003f24270 */
[----:B0-----:R-:W-:Y:S01]  /*6bf0*/  IMAD.WIDE.U32 R4, R18, R17, UR10 ;  /* 0x0000000a12047e25 */ /* 0x001fe2000f8e0011 */
[----:B------:R-:W-:Y:S03]  /*6c00*/  BSSY B0, `(.L_x_149) ;  /* 0x000000c000007945 */ /* 0x000fe60003800000 */
[----:B------:R-:W-:Y:S01]  /*6c10*/  FMUL R16, R16, UR16 ;  /* 0x0000001010107c20 */ /* 0x000fe20008400000 */
[----:B------:R-:W-:-:S03]  /*6c20*/  IADD3 R18, P3, R10, R4, RZ ;  /* 0x000000040a127210 */ /* 0x000fc60007f7e0ff */
[----:B------:R-:W-:Y:S01]  /*6c30*/  FFMA R16, R153, UR13, R16 ;  /* 0x0000000d99107c23 */ /* 0x000fe20008000010 */
[----:B------:R-:W-:-:S04]  /*6c40*/  IADD3.X R5, R11, R19, R5, P3, !PT ;  /* 0x000000130b057210 */ /* 0x000fc80001ffe405 */
[----:B------:R-:W-:Y:S02]  /*6c50*/  F2FP.BF16.F32.PACK_AB R16, RZ, R16 ;  /* 0x00000010ff10723e */ /* 0x000fe400000010ff */
[----:B------:R-:W-:Y:S02]  /*6c60*/  ISETP.GT.AND P3, PT, R0, RZ, P1 ;  /* 0x000000ff0000720c */ /* 0x000fe40000f64270 */
[C---:B------:R-:W-:Y:S01]  /*6c70*/  LEA R4, P4, R18.reuse, UR22, 0x1 ;  /* 0x0000001612047c11 */ /* 0x040fe2000f8808ff */
[----:B------:R0:W-:Y:S03]  /*6c80*/  @P2 STG.E.U16 desc[UR14][R8.64+0x2], R16 ;  /* 0x0000021008002986 */ /* 0x0001e6000c10150e */
[----:B------:R-:W-:-:S07]  /*6c90*/  LEA.HI.X R5, R18, UR23, R5, 0x1, P4 ;  /* 0x0000001712057c11 */ /* 0x000fce000a0f0c05 */
[----:B------:R-:W-:Y:S05]  /*6ca0*/  @!P3 BRA `(.L_x_150) ;  /* 0x000000000004b947 */ /* 0x000fea0003800000 */
[----:B------:R2:W5:Y:S02]  /*6cb0*/  LDG.E.LTC128B.U16 R15, desc[UR14][R4.64] ;  /* 0x0000000e040f7981 */ /* 0x000564000c1e1520 */
.L_x_150:
[----:B------:R-:W-:Y:S05]  /*6cc0*/  BSYNC B0 ;  /* 0x0000000000007941 */ /* 0x000fea0003800000 */
.L_x_149:
[----:B0----5:R-:W-:Y:S01]  /*6cd0*/  IMAD.U32 R16, R15, 0x10000, RZ ;  /* 0x000100000f107824 */ /* 0x021fe200078e00ff */
[----:B------:R-:W-:Y:S01]  /*6ce0*/  IADD3 R18, P4, R8, UR8, RZ ;  /* 0x0000000808127c10 */ /* 0x000fe2000ff9e0ff */
[----:B------:R-:W-:Y:S01]  /*6cf0*/  BSSY B0, `(.L_x_151) ;  /* 0x0000009000007945 */ /* 0x000fe20003800000 */
[----:B------:R-:W-:Y:S01]  /*6d00*/  ISETP.GT.AND P2, PT, R0, 0x1, P1 ;  /* 0x000000010000780c */ /* 0x000fe20000f44270 */
[----:B------:R-:W-:-:S04]  /*6d10*/  FMUL R19, R16, UR16 ;  /* 0x0000001010137c20 */ /* 0x000fc80008400000 */
[----:B------:R-:W-:-:S05]  /*6d20*/  FFMA R19, R154, UR13, R19 ;  /* 0x0000000d9a137c23 */ /* 0x000fca0008000013 */
[----:B------:R-:W-:Y:S02]  /*6d30*/  F2FP.BF16.F32.PACK_AB R16, RZ, R19 ;  /* 0x00000013ff10723e */ /* 0x000fe400000010ff */
[----:B------:R-:W-:-:S05]  /*6d40*/  IADD3.X R19, R9, UR5, RZ, P4, !PT ;  /* 0x0000000509137c10 */ /* 0x000fca000a7fe4ff */
[----:B------:R0:W-:Y:S01]  /*6d50*/  @P3 STG.E.U16 desc[UR14][R18.64], R16 ;  /* 0x0000001012003986 */ /* 0x0001e2000c10150e */
[----:B------:R-:W-:Y:S05]  /*6d60*/  @!P2 BRA `(.L_x_152) ;  /* 0x000000000004a947 */ /* 0x000fea0003800000 */
[----:B------:R3:W5:Y:S02]  /*6d70*/  LDG.E.LTC128B.U16 R15, desc[UR14][R4.64+0x2] ;  /* 0x0000020e040f7981 */ /* 0x000764000c1e1520 */
.L_x_152:
[----:B------:R-:W-:Y:S05]  /*6d80*/  BSYNC B0 ;  /* 0x0000000000007941 */ /* 0x000fea0003800000 */
.L_x_151:
[----:B0----5:R-:W-:Y:S01]  /*6d90*/  IMAD.U32 R16, R15, 0x10000, RZ ;  /* 0x000100000f107824 */ /* 0x021fe200078e00ff */
[----:B------:R-:W-:Y:S01]  /*6da0*/  ISETP.GT.AND P3, PT, R0, 0x8, P0 ;  /* 0x000000080000780c */ /* 0x000fe20000764270 */
[----:B------:R-:W-:Y:S02]  /*6db0*/  BSSY B0, `(.L_x_153) ;  /* 0x0000007000007945 */ /* 0x000fe40003800000 */
[----:B------:R-:W-:-:S04]  /*6dc0*/  FMUL R16, R16, UR16 ;  /* 0x0000001010107c20 */ /* 0x000fc80008400000 */
[----:B------:R-:W-:-:S05]  /*6dd0*/  FFMA R16, R155, UR13, R16 ;  /* 0x0000000d9b107c23 */ /* 0x000fca0008000010 */
[----:B------:R-:W-:-:S05]  /*6de0*/  F2FP.BF16.F32.PACK_AB R16, RZ, R16 ;  /* 0x00000010ff10723e */ /* 0x000fca00000010ff */
[----:B------:R0:W-:Y:S01]  /*6df0*/  @P2 STG.E.U16 desc[UR14][R18.64+0x2], R16 ;  /* 0x0000021012002986 */ /* 0x0001e2000c10150e */
[----:B------:R-:W-:Y:S05]  /*6e00*/  @!P3 BRA `(.L_x_154) ;  /* 0x000000000004b947 */ /* 0x000fea0003800000 */
[----:B------:R4:W5:Y:S02]  /*6e10*/  LDG.E.LTC128B.U16 R15, desc[UR14][R6.64+0x10] ;  /* 0x0000100e060f7981 */ /* 0x000964000c1e1520 */
.L_x_154:
[----:B------:R-:W-:Y:S05]  /*6e20*/  BSYNC B0 ;  /* 0x0000000000007941 */ /* 0x000fea0003800000 */
.L_x_153:
        /* <DEDUP_REMOVED lines=9> */
.L_x_156:
[----:B------:R-:W-:Y:S05]  /*6ec0*/  BSYNC B0 ;  /* 0x0000000000007941 */ /* 0x000fea0003800000 */
.L_x_155:
[----:B-----5:R-:W-:Y:S01]  /*6ed0*/  SHF.L.U32 R16, R15, 0x10, RZ ;  /* 0x000000100f107819 */ /* 0x020fe200000006ff */
[----:B------:R-:W-:Y:S01]  /*6ee0*/  BSSY B0, `(.L_x_157) ;  /* 0x0000008000007945 */ /* 0x000fe20003800000 */
[----:B------:R-:W-:-:S03]  /*6ef0*/  ISETP.GT.AND P3, PT, R0, 0x8, P1 ;  /* 0x000000080000780c */ /* 0x000fc60000f64270 */
[----:B------:R-:W-:-:S04]  /*6f00*/  FMUL R16, R16, UR16 ;  /* 0x0000001010107c20 */ /* 0x000fc80008400000 */
[----:B------:R-:W-:-:S05]  /*6f10*/  FFMA R16, R157, UR13, R16 ;  /* 0x0000000d9d107c23 */ /* 0x000fca0008000010 */
[----:B------:R-:W-:-:S05]  /*6f20*/  F2FP.BF16.F32.PACK_AB R16, RZ, R16 ;  /* 0x00000010ff10723e */ /* 0x000fca00000010ff */
[----:B------:R0:W-:Y:S01]  /*6f30*/  @P2 STG.E.U16 desc[UR14][R8.64+0x12], R16 ;  /* 0x0000121008002986 */ /* 0x0001e2000c10150e */
[----:B------:R-:W-:Y:S05]  /*6f40*/  @!P3 BRA `(.L_x_158) ;  /* 0x000000000004b947 */ /* 0x000fea0003800000 */
[----:B------:R0:W5:Y:S02]  /*6f50*/  LDG.E.LTC128B.U16 R15, desc[UR14][R4.64+0x10] ;  /* 0x0000100e040f7981 */ /* 0x000164000c1e1520 */
.L_x_158:
[----:B------:R-:W-:Y:S05]  /*6f60*/  BSYNC B0 ;  /* 0x0000000000007941 */ /* 0x000fea0003800000 */
.L_x_157:
[----:B0----5:R-:W-:Y:S01]  /*6f70*/  IMAD.U32 R16, R15, 0x10000, RZ ;  /* 0x000100000f107824 */ /* 0x021fe200078e00ff */
[----:B------:R-:W-:Y:S01]  /*6f80*/  ISETP.GT.AND P2, PT, R0, 0x9, P1 ;  /* 0x000000090000780c */ /* 0x000fe20000f44270 */
[----:B------:R-:W-:Y:S01]  /*6f90*/  IMAD.U32 R21, RZ, RZ, UR8 ;  /* 0x00000008ff157e24 */ /* 0x000fe2000f8e00ff */
[----:B------:R-:W-:Y:S01]  /*6fa0*/  BSSY B0, `(.L_x_159) ;  /* 0x000000a000007945 */ /* 0x000fe20003800000 */
[----:B------:R-:W-:Y:S01]  /*6fb0*/  FMUL R19, R16, UR16 ;  /* 0x0000001010137c20 */ /* 0x000fe20008400000 */
[----:B------:R-:W-:Y:S02]  /*6fc0*/  IMAD.U32 R23, RZ, RZ, UR5 ;  /* 0x00000005ff177e24 */ /* 0x000fe4000f8e00ff */
[----:B------:R-:W-:Y:S01]  /*6fd0*/  IADD3 R18, P4, P5, R21, UR7, R2 ;  /* 0x0000000715127c10 */ /* 0x000fe2000fd9e002 */
[----:B------:R-:W-:-:S05]  /*6fe0*/  FFMA R19, R158, UR13, R19 ;  /* 0x0000000d9e137c23 */ /* 0x000fca0008000013 */
[----:B------:R-:W-:Y:S02]  /*6ff0*/  F2FP.BF16.F32.PACK_AB R16, RZ, R19 ;  /* 0x00000013ff10723e */ /* 0x000fe400000010ff */
[----:B------:R-:W-:-:S05]  /*7000*/  IADD3.X R19, R23, UR4, R3, P4, P5 ;  /* 0x0000000417137c10 */ /* 0x000fca000a7ea403 */
[----:B------:R0:W-:Y:S01]  /*7010*/  @P3 STG.E.U16 desc[UR14][R18.64+0x10], R16 ;  /* 0x0000101012003986 */ /* 0x0001e2000c10150e */
[----:B------:R-:W-:Y:S05]  /*7020*/  @!P2 BRA `(.L_x_160) ;  /* 0x000000000004a947 */ /* 0x000fea0003800000 */
[----:B------:R0:W5:Y:S02]  /*7030*/  LDG.E.LTC128B.U16 R15, desc[UR14][R4.64+0x12] ;  /* 0x0000120e040f7981 */ /* 0x000164000c1e1520 */
.L_x_160:
[----:B------:R-:W-:Y:S05]  /*7040*/  BSYNC B0 ;  /* 0x0000000000007941 */ /* 0x000fea0003800000 */
.L_x_159:
        /* <DEDUP_REMOVED lines=9> */
.L_x_162:
[----:B------:R-:W-:Y:S05]  /*70e0*/  BSYNC B0 ;  /* 0x0000000000007941 */ /* 0x000fea0003800000 */
.L_x_161:
        /* <DEDUP_REMOVED lines=9> */
.L_x_164:
[----:B------:R-:W-:Y:S05]  /*7180*/  BSYNC B0 ;  /* 0x0000000000007941 */ /* 0x000fea0003800000 */
.L_x_163:
[----:B-----5:R-:W-:Y:S01]  /*7190*/  IMAD.U32 R16, R15, 0x10000, RZ ;  /* 0x000100000f107824 */ /* 0x020fe200078e00ff */
        /* <DEDUP_REMOVED lines=8> */
.L_x_166:
[----:B------:R-:W-:Y:S05]  /*7220*/  BSYNC B0 ;  /* 0x0000000000007941 */ /* 0x000fea0003800000 */
.L_x_165:
        /* <DEDUP_REMOVED lines=9> */
.L_x_168:
[----:B------:R-:W-:Y:S05]  /*72c0*/  BSYNC B0 ;  /* 0x0000000000007941 */ /* 0x000fea0003800000 */
.L_x_167:
        /* <DEDUP_REMOVED lines=9> */
.L_x_170:
[----:B------:R-:W-:Y:S05]  /*7360*/  BSYNC B0 ;  /* 0x0000000000007941 */ /* 0x000fea0003800000 */
.L_x_169:
        /* <DEDUP_REMOVED lines=9> */
.L_x_172:
[----:B------:R-:W-:Y:S05]  /*7400*/  BSYNC B0 ;  /* 0x0000000000007941 */ /* 0x000fea0003800000 */
.L_x_171:
        /* <DEDUP_REMOVED lines=9> */
.L_x_174:
[----:B------:R-:W-:Y:S05]  /*74a0*/  BSYNC B0 ;  /* 0x0000000000007941 */ /* 0x000fea0003800000 */
.L_x_173:
        /* <DEDUP_REMOVED lines=9> */
.L_x_176:
[----:B------:R-:W-:Y:S05]  /*7540*/  BSYNC B0 ;  /* 0x0000000000007941 */ /* 0x000fea0003800000 */
.L_x_175:
        /* <DEDUP_REMOVED lines=9> */
.L_x_178:
[----:B------:R-:W-:Y:S05]  /*75e0*/  BSYNC B0 ;  /* 0x0000000000007941 */ /* 0x000fea0003800000 */
.L_x_177:
[----:B0----5:R-:W-:Y:S01]  /*75f0*/  SHF.L.U32 R16, R15, 0x10, RZ ;  /* 0x000000100f107819 */ /* 0x021fe200000006ff */
        /* <DEDUP_REMOVED lines=8> */
.L_x_180:
[----:B------:R-:W-:Y:S05]  /*7680*/  BSYNC B0 ;  /* 0x0000000000007941 */ /* 0x000fea0003800000 */
.L_x_179:
        /* <DEDUP_REMOVED lines=9> */
.L_x_182:
[----:B------:R-:W-:Y:S05]  /*7720*/  BSYNC B0 ;  /* 0x0000000000007941 */ /* 0x000fea0003800000 */
.L_x_181:
        /* <DEDUP_REMOVED lines=9> */
.L_x_184:
[----:B------:R-:W-:Y:S05]  /*77c0*/  BSYNC B0 ;  /* 0x0000000000007941 */ /* 0x000fea0003800000 */
.L_x_183:
        /* <DEDUP_REMOVED lines=9> */
.L_x_186:
[----:B------:R-:W-:Y:S05]  /*7860*/  BSYNC B0 ;  /* 0x0000000000007941 */ /* 0x000fea0003800000 */
.L_x_185:
        /* <DEDUP_REMOVED lines=9> */
.L_x_188:
[----:B------:R-:W-:Y:S05]  /*7900*/  BSYNC B0 ;  /* 0x0000000000007941 */ /* 0x000fea0003800000 */
.L_x_187:
        /* <DEDUP_REMOVED lines=9> */
.L_x_190:
[----:B------:R-:W-:Y:S05]  /*79a0*/  BSYNC B0 ;  /* 0x0000000000007941 */ /* 0x000fea0003800000 */
.L_x_189:
        /* <DEDUP_REMOVED lines=9> */
.L_x_192:
[----:B------:R-:W-:Y:S05]  /*7a40*/  BSYNC B0 ;  /* 0x0000000000007941 */ /* 0x000fea0003800000 */
.L_x_191:
        /* <DEDUP_REMOVED lines=9> */
.L_x_194:
[----:B------:R-:W-:Y:S05]  /*7ae0*/  BSYNC B0 ;  /* 0x0000000000007941 */ /* 0x000fea0003800000 */
.L_x_193:
        /* <DEDUP_REMOVED lines=9> */
.L_x_196:
[----:B------:R-:W-:Y:S05]  /*7b80*/  BSYNC B0 ;  /* 0x0000000000007941 */ /* 0x000fea0003800000 */
.L_x_195:
        /* <DEDUP_REMOVED lines=9> */
.L_x_198:
[----:B------:R-:W-:Y:S05]  /*7c20*/  BSYNC B0 ;  /* 0x0000000000007941 */ /* 0x000fea0003800000 */
.L_x_197:
        /* <DEDUP_REMOVED lines=9> */
.L_x_200:
[----:B------:R-:W-:Y:S05]  /*7cc0*/  BSYNC B0 ;  /* 0x0000000000007941 */ /* 0x000fea0003800000 */
.L_x_199:
        /* <DEDUP_REMOVED lines=9> */
.L_x_202:
[----:B------:R-:W-:Y:S05]  /*7d60*/  BSYNC B0 ;  /* 0x0000000000007941 */ /* 0x000fea0003800000 */
.L_x_201:
        /* <DEDUP_REMOVED lines=9> */
.L_x_204:
[----:B------:R-:W-:Y:S05]  /*7e00*/  BSYNC B0 ;  /* 0x0000000000007941 */ /* 0x000fea0003800000 */
.L_x_203:
        /* <DEDUP_REMOVED lines=9> */
.L_x_206:
[----:B------:R-:W-:Y:S05]  /*7ea0*/  BSYNC B0 ;  /* 0x0000000000007941 */ /* 0x000fea0003800000 */
.L_x_205:
        /* <DEDUP_REMOVED lines=9> */
.L_x_208:
[----:B------:R-:W-:Y:S05]  /*7f40*/  BSYNC B0 ;  /* 0x0000000000007941 */ /* 0x000fea0003800000 */
.L_x_207:
        /* <DEDUP_REMOVED lines=9> */
.L_x_210:
[----:B------:R-:W-:Y:S05]  /*7fe0*/  BSYNC B0 ;  /* 0x0000000000007941 */ /* 0x000fea0003800000 */
.L_x_209:
        /* <DEDUP_REMOVED lines=9> */
.L_x_212:
[----:B------:R-:W-:Y:S05]  /*8080*/  BSYNC B0 ;  /* 0x0000000000007941 */ /* 0x000fea0003800000 */
.L_x_211:
        /* <DEDUP_REMOVED lines=9> */
.L_x_214:
[----:B------:R-:W-:Y:S05]  /*8120*/  BSYNC B0 ;  /* 0x0000000000007941 */ /* 0x000fea0003800000 */
.L_x_213:
        /* <DEDUP_REMOVED lines=9> */
.L_x_216:
[----:B------:R-:W-:Y:S05]  /*81c0*/  BSYNC B0 ;  /* 0x0000000000007941 */ /* 0x000fea0003800000 */
.L_x_215:
        /* <DEDUP_REMOVED lines=9> */
.L_x_218:
[----:B------:R-:W-:Y:S05]  /*8260*/  BSYNC B0 ;  /* 0x0000000000007941 */ /* 0x000fea0003800000 */
.L_x_217:
        /* <DEDUP_REMOVED lines=9> */
.L_x_220:
[----:B------:R-:W-:Y:S05]  /*8300*/  BSYNC B0 ;  /* 0x0000000000007941 */ /* 0x000fea0003800000 */
.L_x_219:
        /* <DEDUP_REMOVED lines=9> */
.L_x_222:
[----:B------:R-:W-:Y:S05]  /*83a0*/  BSYNC B0 ;  /* 0x0000000000007941 */ /* 0x000fea0003800000 */
.L_x_221:
        /* <DEDUP_REMOVED lines=9> */
.L_x_224:
[----:B------:R-:W-:Y:S05]  /*8440*/  BSYNC B0 ;  /* 0x0000000000007941 */ /* 0x000fea0003800000 */
.L_x_223:
        /* <DEDUP_REMOVED lines=9> */
.L_x_226:
[----:B------:R-:W-:Y:S05]  /*84e0*/  BSYNC B0 ;  /* 0x0000000000007941 */ /* 0x000fea0003800000 */
.L_x_225:
        /* <DEDUP_REMOVED lines=9> */
.L_x_228:
[----:B------:R-:W-:Y:S05]  /*8580*/  BSYNC B0 ;  /* 0x0000000000007941 */ /* 0x000fea0003800000 */
.L_x_227:
        /* <DEDUP_REMOVED lines=9> */
.L_x_230:
[----:B------:R-:W-:Y:S05]  /*8620*/  BSYNC B0 ;  /* 0x0000000000007941 */ /* 0x000fea0003800000 */
.L_x_229:
        /* <DEDUP_REMOVED lines=9> */
.L_x_232:
[----:B------:R-:W-:Y:S05]  /*86c0*/  BSYNC B0 ;  /* 0x0000000000007941 */ /* 0x000fea0003800000 */
.L_x_231:
        /* <DEDUP_REMOVED lines=9> */
.L_x_234:
[----:B------:R-:W-:Y:S05]  /*8760*/  BSYNC B0 ;  /* 0x0000000000007941 */ /* 0x000fea0003800000 */
.L_x_233:
        /* <DEDUP_REMOVED lines=9> */
.L_x_236:
[----:B------:R-:W-:Y:S05]  /*8800*/  BSYNC B0 ;  /* 0x0000000000007941 */ /* 0x000fea0003800000 */
.L_x_235:
        /* <DEDUP_REMOVED lines=9> */
.L_x_238:
[----:B------:R-:W-:Y:S05]  /*88a0*/  BSYNC B0 ;  /* 0x0000000000007941 */ /* 0x000fea0003800000 */
.L_x_237:
        /* <DEDUP_REMOVED lines=9> */
.L_x_240:
[----:B------:R-:W-:Y:S05]  /*8940*/  BSYNC B0 ;  /* 0x0000000000007941 */ /* 0x000fea0003800000 */
.L_x_239:
        /* <DEDUP_REMOVED lines=9> */
.L_x_242:
[----:B------:R-:W-:Y:S05]  /*89e0*/  BSYNC B0 ;  /* 0x0000000000007941 */ /* 0x000fea0003800000 */
.L_x_241:
        /* <DEDUP_REMOVED lines=9> */
.L_x_244:
[----:B------:R-:W-:Y:S05]  /*8a80*/  BSYNC B0 ;  /* 0x0000000000007941 */ /* 0x000fea0003800000 */
.L_x_243:
        /* <DEDUP_REMOVED lines=9> */
.L_x_246:
[----:B------:R-:W-:Y:S05]  /*8b20*/  BSYNC B0 ;  /* 0x0000000000007941 */ /* 0x000fea0003800000 */
.L_x_245:
        /* <DEDUP_REMOVED lines=9> */
.L_x_248:
[----:B------:R-:W-:Y:S05]  /*8bc0*/  BSYNC B0 ;  /* 0x0000000000007941 */ /* 0x000fea0003800000 */
.L_x_247:
        /* <DEDUP_REMOVED lines=9> */
.L_x_250:
[----:B------:R-:W-:Y:S05]  /*8c60*/  BSYNC B0 ;  /* 0x0000000000007941 */ /* 0x000fea0003800000 */
.L_x_249:
        /* <DEDUP_REMOVED lines=9> */
.L_x_252:
[----:B------:R-:W-:Y:S05]  /*8d00*/  BSYNC B0 ;  /* 0x0000000000007941 */ /* 0x000fea0003800000 */
.L_x_251:
        /* <DEDUP_REMOVED lines=9> */
.L_x_254:
[----:B------:R-:W-:Y:S05]  /*8da0*/  BSYNC B0 ;  /* 0x0000000000007941 */ /* 0x000fea0003800000 */
.L_x_253:
        /* <DEDUP_REMOVED lines=9> */
.L_x_256:
[----:B------:R-:W-:Y:S05]  /*8e40*/  BSYNC B0 ;  /* 0x0000000000007941 */ /* 0x000fea0003800000 */
.L_x_255:
        /* <DEDUP_REMOVED lines=9> */
.L_x_258:
[----:B------:R-:W-:Y:S05]  /*8ee0*/  BSYNC B0 ;  /* 0x0000000000007941 */ /* 0x000fea0003800000 */
.L_x_257:
        /* <DEDUP_REMOVED lines=9> */
.L_x_260:
[----:B------:R-:W-:Y:S05]  /*8f80*/  BSYNC B0 ;  /* 0x0000000000007941 */ /* 0x000fea0003800000 */
.L_x_259:
        /* <DEDUP_REMOVED lines=9> */
.L_x_262:
[----:B------:R-:W-:Y:S05]  /*9020*/  BSYNC B0 ;  /* 0x0000000000007941 */ /* 0x000fea0003800000 */
.L_x_261:
        /* <DEDUP_REMOVED lines=9> */
.L_x_264:
[----:B------:R-:W-:Y:S05]  /*90c0*/  BSYNC B0 ;  /* 0x0000000000007941 */ /* 0x000fea0003800000 */
.L_x_263:
        /* <DEDUP_REMOVED lines=9> */
.L_x_266:
[----:B------:R-:W-:Y:S05]  /*9160*/  BSYNC B0 ;  /* 0x0000000000007941 */ /* 0x000fea0003800000 */
.L_x_265:
        /* <DEDUP_REMOVED lines=9> */
.L_x_268:
[----:B------:R-:W-:Y:S05]  /*9200*/  BSYNC B0 ;  /* 0x0000000000007941 */ /* 0x000fea0003800000 */
.L_x_267:
[----:B01--45:R-:W-:Y:S01]  /*9210*/  IMAD.U32 R6, R15, 0x10000, RZ ;  /* 0x000100000f067824 */ /* 0x033fe200078e00ff */
        /* <DEDUP_REMOVED lines=8> */
.L_x_270:
[----:B------:R-:W-:Y:S05]  /*92a0*/  BSYNC B0 ;  /* 0x0000000000007941 */ /* 0x000fea0003800000 */
.L_x_269:
[----:B0----5:R-:W-:Y:S01]  /*92b0*/  IMAD.U32 R6, R15, 0x10000, RZ ;  /* 0x000100000f067824 */ /* 0x021fe200078e00ff */
[----:B------:R-:W-:Y:S01]  /*92c0*/  ISETP.GT.AND P1, PT, R0, 0x79, P1 ;  /* 0x000000790000780c */ /* 0x000fe20000f24270 */
[----:B------:R-:W-:Y:S01]  /*92d0*/  BSSY B0, `(.L_x_271) ;  /* 0x000000b000007945 */ /* 0x000fe20003800000 */
[----:B------:R-:W-:Y:S01]  /*92e0*/  IADD3 R20, P0, R12, 0x80, RZ ;  /* 0x000000800c147810 */ /* 0x000fe20007f1e0ff */
[----:B------:R-:W-:Y:S01]  /*92f0*/  FMUL R7, R6, UR16 ;  /* 0x0000001006077c20 */ /* 0x000fe20008400000 */
[----:B------:R-:W-:-:S03]  /*9300*/  @P2 IMAD.MOV.U32 R6, RZ, RZ, R18 ;  /* 0x000000ffff062224 */ /* 0x000fc600078e0012 */
[----:B------:R-:W-:-:S05]  /*9310*/  FFMA R7, R214, UR13, R7 ;  /* 0x0000000dd6077c23 */ /* 0x000fca0008000007 */
[----:B------:R-:W-:-:S04]  /*9320*/  F2FP.BF16.F32.PACK_AB R7, RZ, R7 ;  /* 0x00000007ff07723e */ /* 0x000fc800000010ff */
[----:B------:R-:W-:Y:S01]  /*9330*/  PRMT R8, R7, 0x7610, R8 ;  /* 0x0000761007087816 */ /* 0x000fe20000000008 */
[----:B------:R-:W-:-:S05]  /*9340*/  @P2 IMAD.MOV.U32 R7, RZ, RZ, R19 ;  /* 0x000000ffff072224 */ /* 0x000fca00078e0013 */
[----:B------:R0:W-:Y:S01]  /*9350*/  @P2 STG.E.U16 desc[UR14][R6.64+0xf0], R8 ;  /* 0x0000f00806002986 */ /* 0x0001e2000c10150e */
[----:B------:R-:W-:Y:S05]  /*9360*/  @!P1 BRA `(.L_x_272) ;  /* 0x0000000000049947 */ /* 0x000fea0003800000 */
[----:B------:R4:W5:Y:S02]  /*9370*/  LDG.E.LTC128B.U16 R15, desc[UR14][R4.64+0xf2] ;  /* 0x0000f20e040f7981 */ /* 0x000964000c1e1520 */
.L_x_272:
[----:B------:R-:W-:Y:S05]  /*9380*/  BSYNC B0 ;  /* 0x0000000000007941 */ /* 0x000fea0003800000 */
.L_x_271:
[----:B-12345:R-:W-:Y:S02]  /*9390*/  IMAD.U32 R4, R15, 0x10000, RZ ;  /* 0x000100000f047824 */ /* 0x03efe400078e00ff */
[----:B------:R-:W-:Y:S01]  /*93a0*/  IMAD.X R5, RZ, RZ, R13, P0 ;  /* 0x000000ffff057224 */ /* 0x000fe200000e060d */
[----:B------:R-:W-:Y:S01]  /*93b0*/  ISETP.GT.AND P0, PT, R14, 0x80, PT ;  /* 0x000000800e00780c */ /* 0x000fe20003f04270 */
[----:B------:R-:W-:Y:S01]  /*93c0*/  FMUL R4, R4, UR16 ;  /* 0x0000001004047c20 */ /* 0x000fe20008400000 */
[----:B0-----:R-:W-:Y:S02]  /*93d0*/  IMAD.WIDE.U32 R6, R20, UR20, R10 ;  /* 0x0000001414067c25 */ /* 0x001fe4000f8e000a */
[----:B------:R-:W-:Y:S02]  /*93e0*/  ISETP.GT.AND P3, PT, R0, RZ, P0 ;  /* 0x000000ff0000720c */ /* 0x000fe40000764270 */
[----:B------:R-:W-:Y:S01]  /*93f0*/  FFMA R4, R215, UR13, R4 ;  /* 0x0000000dd7047c23 */ /* 0x000fe20008000004 */
[----:B------:R-:W-:-:S04]  /*9400*/  IMAD R5, R5, UR20, RZ ;  /* 0x0000001405057c24 */ /* 0x000fc8000f8e02ff */
[----:B------:R-:W-:Y:S01]  /*9410*/  IMAD R21, R20, UR21, R5 ;  /* 0x0000001514157c24 */ /* 0x000fe2000f8e0205 */
[----:B------:R-:W-:Y:S02]  /*9420*/  F2FP.BF16.F32.PACK_AB R8, RZ, R4 ;  /* 0x00000004ff08723e */ /* 0x000fe400000010ff */
[----:B------:R-:W-:Y:S01]  /*9430*/  LEA R4, P2, R6, UR22, 0x1 ;  /* 0x0000001606047c11 */ /* 0x000fe2000f8408ff */
[----:B------:R-:W-:Y:S01]  /*9440*/  IMAD.IADD R5, R7, 0x1, R21 ;  /* 0x0000000107057824 */ /* 0x000fe200078e0215 */
[----:B------:R-:W-:-:S04]  /*9450*/  PRMT R9, R8, 0x7610, R9 ;  /* 0x0000761008097816 */ /* 0x000fc80000000009 */
[----:B------:R-:W-:Y:S01]  /*9460*/  LEA.HI.X R5, R6, UR23, R5, 0x1, P2 ;  /* 0x0000001706057c11 */ /* 0x000fe200090f0c05 */
[----:B------:R0:W-:Y:S04]  /*9470*/  @P1 STG.E.U16 desc[UR14][R18.64+0xf2], R9 ;  /* 0x0000f20912001986 */ /* 0x0001e8000c10150e */
[----:B------:R-:W2:Y:S01]  /*9480*/  @P3 LDG.E.LTC128B.U16 R15, desc[UR14][R4.64] ;  /* 0x0000000e040f3981 */ /* 0x000ea2000c1e1520 */
[----:B------:R-:W-:Y:S01]  /*9490*/  USHF.L.U32 UR4, UR18, 0x8, URZ ;  /* 0x0000000812047899 */ /* 0x000fe2000800063f */
[----:B------:R-:W-:Y:S01]  /*94a0*/  ISETP.GT.AND P2, PT, R0, 0x1, P0 ;  /* 0x000000010000780c */ /* 0x000fe20000744270 */
[----:B------:R-:W-:Y:S01]  /*94b0*/  USHF.L.U64.HI UR6, UR18, 0x8, UR19 ;  /* 0x0000000812067899 */ /* 0x000fe20008010213 */
[----:B------:R-:W-:Y:S03]  /*94c0*/  BSSY B0, `(.L_x_273) ;  /* 0x000000a000007945 */ /* 0x000fe60003800000 */
[----:B------:R-:W-:-:S04]  /*94d0*/  IADD3 R8, P1, R2, UR4, RZ ;  /* 0x0000000402087c10 */ /* 0x000fc8000ff3e0ff */
[----:B0-----:R-:W-:Y:S02]  /*94e0*/  IADD3.X R9, R3, UR6, RZ, P1, !PT ;  /* 0x0000000603097c10 */ /* 0x001fe40008ffe4ff */
[----:B--2---:R-:W-:-:S05]  /*94f0*/  SHF.L.U32 R6, R15, 0x10, RZ ;  /* 0x000000100f067819 */ /* 0x004fca00000006ff */
[----:B------:R-:W-:-:S04]  /*9500*/  FMUL R7, R6, UR16 ;  /* 0x0000001006077c20 */ /* 0x000fc80008400000 */
[----:B------:R-:W-:-:S05]  /*9510*/  FFMA R7, R88, UR13, R7 ;  /* 0x0000000d58077c23 */ /* 0x000fca0008000007 */
[----:B------:R-:W-:-:S05]  /*9520*/  F2FP.BF16.F32.PACK_AB R7, RZ, R7 ;  /* 0x00000007ff07723e */ /* 0x000fca00000010ff */
[----:B------:R0:W-:Y:S01]  /*9530*/  @P3 STG.E.U16 desc[UR14][R8.64], R7 ;  /* 0x0000000708003986 */ /* 0x0001e2000c10150e */
[----:B------:R-:W-:Y:S05]  /*9540*/  @!P2 BRA `(.L_x_274) ;  /* 0x000000000004a947 */ /* 0x000fea0003800000 */
[----:B------:R1:W5:Y:S02]  /*9550*/  LDG.E.LTC128B.U16 R15, desc[UR14][R4.64+0x2] ;  /* 0x0000020e040f7981 */ /* 0x000364000c1e1520 */
.L_x_274:
[----:B------:R-:W-:Y:S05]  /*9560*/  BSYNC B0 ;  /* 0x0000000000007941 */ /* 0x000fea0003800000 */
.L_x_273:
        /* <DEDUP_REMOVED lines=15> */
.L_x_276:
[----:B------:R-:W-:Y:S05]  /*9660*/  BSYNC B0 ;  /* 0x0000000000007941 */ /* 0x000fea0003800000 */
.L_x_275:
        /* <DEDUP_REMOVED lines=11> */
.L_x_278:
[----:B------:R-:W-:Y:S05]  /*9720*/  BSYNC B0 ;  /* 0x0000000000007941 */ /* 0x000fea0003800000 */
.L_x_277:
        /* <DEDUP_REMOVED lines=9> */
.L_x_280:
[----:B------:R-:W-:Y:S05]  /*97c0*/  BSYNC B0 ;  /* 0x0000000000007941 */ /* 0x000fea0003800000 */
.L_x_279:
        /* <DEDUP_REMOVED lines=9> */
.L_x_282:
[----:B------:R-:W-:Y:S05]  /*9860*/  BSYNC B0 ;  /* 0x0000000000007941 */ /* 0x000fea0003800000 */
.L_x_281:
        /* <DEDUP_REMOVED lines=9> */
.L_x_284:
[----:B------:R-:W-:Y:S05]  /*9900*/  BSYNC B0 ;  /* 0x0000000000007941 */ /* 0x000fea0003800000 */
.L_x_283:
        /* <DEDUP_REMOVED lines=13> */
.L_x_286:
[----:B------:R-:W-:Y:S05]  /*99e0*/  BSYNC B0 ;  /* 0x0000000000007941 */ /* 0x000fea0003800000 */
.L_x_285:
        /* <DEDUP_REMOVED lines=9> */
.L_x_288:
[----:B------:R-:W-:Y:S05]  /*9a80*/  BSYNC B0 ;  /* 0x0000000000007941 */ /* 0x000fea0003800000 */
.L_x_287:
        /* <DEDUP_REMOVED lines=9> */
.L_x_290:
[----:B------:R-:W-:Y:S05]  /*9b20*/  BSYNC B0 ;  /* 0x0000000000007941 */ /* 0x000fea0003800000 */
.L_x_289:
        /* <DEDUP_REMOVED lines=9> */
.L_x_292:
[----:B------:R-:W-:Y:S05]  /*9bc0*/  BSYNC B0 ;  /* 0x0000000000007941 */ /* 0x000fea0003800000 */
.L_x_291:
        /* <DEDUP_REMOVED lines=9> */
.L_x_294:
[----:B------:R-:W-:Y:S05]  /*9c60*/  BSYNC B0 ;  /* 0x0000000000007941 */ /* 0x000fea0003800000 */
.L_x_293:
        /* <DEDUP_REMOVED lines=9> */
.L_x_296:
[----:B------:R-:W-:Y:S05]  /*9d00*/  BSYNC B0 ;  /* 0x0000000000007941 */ /* 0x000fea0003800000 */
.L_x_295:
        /* <DEDUP_REMOVED lines=9> */
.L_x_298:
[----:B------:R-:W-:Y:S05]  /*9da0*/  BSYNC B0 ;  /* 0x0000000000007941 */ /* 0x000fea0003800000 */
.L_x_297:
        /* <DEDUP_REMOVED lines=9> */
.L_x_300:
[----:B------:R-:W-:Y:S05]  /*9e40*/  BSYNC B0 ;  /* 0x0000000000007941 */ /* 0x000fea0003800000 */
.L_x_299:
        /* <DEDUP_REMOVED lines=9> */
.L_x_302:
[----:B------:R-:W-:Y:S05]  /*9ee0*/  BSYNC B0 ;  /* 0x0000000000007941 */ /* 0x000fea0003800000 */
.L_x_301:
        /* <DEDUP_REMOVED lines=9> */
.L_x_304:
[----:B------:R-:W-:Y:S05]  /*9f80*/  BSYNC B0 ;  /* 0x0000000000007941 */ /* 0x000fea0003800000 */
.L_x_303:
        /* <DEDUP_REMOVED lines=9> */
.L_x_306:
[----:B------:R-:W-:Y:S05]  /*a020*/  BSYNC B0 ;  /* 0x0000000000007941 */ /* 0x000fea0003800000 */
.L_x_305:
        /* <DEDUP_REMOVED lines=9> */
.L_x_308:
[----:B------:R-:W-:Y:S05]  /*a0c0*/  BSYNC B0 ;  /* 0x0000000000007941 */ /* 0x000fea0003800000 */
.L_x_307:
        /* <DEDUP_REMOVED lines=9> */
.L_x_310:
[----:B------:R-:W-:Y:S05]  /*a160*/  BSYNC B0 ;  /* 0x0000000000007941 */ /* 0x000fea0003800000 */
.L_x_309:
        /* <DEDUP_REMOVED lines=9> */
.L_x_312:
[----:B------:R-:W-:Y:S05]  /*a200*/  BSYNC B0 ;  /* 0x0000000000007941 */ /* 0x000fea0003800000 */
.L_x_311:
        /* <DEDUP_REMOVED lines=9> */
.L_x_314:
[----:B------:R-:W-:Y:S05]  /*a2a0*/  BSYNC B0 ;  /* 0x0000000000007941 */ /* 0x000fea0003800000 */
.L_x_313:
        /* <DEDUP_REMOVED lines=9> */
.L_x_316:
[----:B------:R-:W-:Y:S05]  /*a340*/  BSYNC B0 ;  /* 0x0000000000007941 */ /* 0x000fea0003800000 */
.L_x_315:
        /* <DEDUP_REMOVED lines=9> */
.L_x_318:
[----:B------:R-:W-:Y:S05]  /*a3e0*/  BSYNC B0 ;  /* 0x0000000000007941 */ /* 0x000fea0003800000 */
.L_x_317:
        /* <DEDUP_REMOVED lines=9> */
.L_x_320:
[----:B------:R-:W-:Y:S05]  /*a480*/  BSYNC B0 ;  /* 0x0000000000007941 */ /* 0x000fea0003800000 */
.L_x_319:
        /* <DEDUP_REMOVED lines=9> */
.L_x_322:
[----:B------:R-:W-:Y:S05]  /*a520*/  BSYNC B0 ;  /* 0x0000000000007941 */ /* 0x000fea0003800000 */
.L_x_321:
        /* <DEDUP_REMOVED lines=9> */
.L_x_324:
[----:B------:R-:W-:Y:S05]  /*a5c0*/  BSYNC B0 ;  /* 0x0000000000007941 */ /* 0x000fea0003800000 */
.L_x_323:
        /* <DEDUP_REMOVED lines=9> */
.L_x_326:
[----:B------:R-:W-:Y:S05]  /*a660*/  BSYNC B0 ;  /* 0x0000000000007941 */ /* 0x000fea0003800000 */
.L_x_325:
        /* <DEDUP_REMOVED lines=9> */
.L_x_328:
[----:B------:R-:W-:Y:S05]  /*a700*/  BSYNC B0 ;  /* 0x0000000000007941 */ /* 0x000fea0003800000 */
.L_x_327:
        /* <DEDUP_REMOVED lines=9> */
.L_x_330:
[----:B------:R-:W-:Y:S05]  /*a7a0*/  BSYNC B0 ;  /* 0x0000000000007941 */ /* 0x000fea0003800000 */
.L_x_329:
        /* <DEDUP_REMOVED lines=9> */
.L_x_332:
[----:B------:R-:W-:Y:S05]  /*a840*/  BSYNC B0 ;  /* 0x0000000000007941 */ /* 0x000fea0003800000 */
.L_x_331:
        /* <DEDUP_REMOVED lines=9> */
.L_x_334:
[----:B------:R-:W-:Y:S05]  /*a8e0*/  BSYNC B0 ;  /* 0x0000000000007941 */ /* 0x000fea0003800000 */
.L_x_333:
        /* <DEDUP_REMOVED lines=9> */
.L_x_336:
[----:B------:R-:W-:Y:S05]  /*a980*/  BSYNC B0 ;  /* 0x0000000000007941 */ /* 0x000fea0003800000 */
.L_x_335:
        /* <DEDUP_REMOVED lines=9> */
.L_x_338:
[----:B------:R-:W-:Y:S05]  /*aa20*/  BSYNC B0 ;  /* 0x0000000000007941 */ /* 0x000fea0003800000 */
.L_x_337:
        /* <DEDUP_REMOVED lines=9> */
.L_x_340:
[----:B------:R-:W-:Y:S05]  /*aac0*/  BSYNC B0 ;  /* 0x0000000000007941 */ /* 0x000fea0003800000 */
.L_x_339:
        /* <DEDUP_REMOVED lines=9> */
.L_x_342:
[----:B------:R-:W-:Y:S05]  /*ab60*/  BSYNC B0 ;  /* 0x0000000000007941 */ /* 0x000fea0003800000 */
.L_x_341:
        /* <DEDUP_REMOVED lines=9> */
.L_x_344:
[----:B------:R-:W-:Y:S05]  /*ac00*/  BSYNC B0 ;  /* 0x0000000000007941 */ /* 0x000fea0003800000 */
.L_x_343:
        /* <DEDUP_REMOVED lines=9> */
.L_x_346:
[----:B------:R-:W-:Y:S05]  /*aca0*/  BSYNC B0 ;  /* 0x0000000000007941 */ /* 0x000fea0003800000 */
.L_x_345:
        /* <DEDUP_REMOVED lines=9> */
.L_x_348:
[----:B------:R-:W-:Y:S05]  /*ad40*/  BSYNC B0 ;  /* 0x0000000000007941 */ /* 0x000fea0003800000 */
.L_x_347:
        /* <DEDUP_REMOVED lines=9> */
.L_x_350:
[----:B------:R-:W-:Y:S05]  /*ade0*/  BSYNC B0 ;  /* 0x0000000000007941 */ /* 0x000fea0003800000 */
.L_x_349:
        /* <DEDUP_REMOVED lines=9> */
.L_x_352:
[----:B------:R-:W-:Y:S05]  /*ae80*/  BSYNC B0 ;  /* 0x0000000000007941 */ /* 0x000fea0003800000 */
.L_x_351:
        /* <DEDUP_REMOVED lines=9> */
.L_x_354:
[----:B------:R-:W-:Y:S05]  /*af20*/  BSYNC B0 ;  /* 0x0000000000007941 */ /* 0x000fea0003800000 */
.L_x_353:
        /* <DEDUP_REMOVED lines=9> */
.L_x_356:
[----:B------:R-:W-:Y:S05]  /*afc0*/  BSYNC B0 ;  /* 0x0000000000007941 */ /* 0x000fea0003800000 */
.L_x_355:
        /* <DEDUP_REMOVED lines=9> */
.L_x_358:
[----:B------:R-:W-:Y:S05]  /*b060*/  BSYNC B0 ;  /* 0x0000000000007941 */ /* 0x000fea0003800000 */
.L_x_357:
        /* <DEDUP_REMOVED lines=9> */
.L_x_360:
[----:B------:R-:W-:Y:S05]  /*b100*/  BSYNC B0 ;  /* 0x0000000000007941 */ /* 0x000fea0003800000 */
.L_x_359:
        /* <DEDUP_REMOVED lines=9> */
.L_x_362:
[----:B------:R-:W-:Y:S05]  /*b1a0*/  BSYNC B0 ;  /* 0x0000000000007941 */ /* 0x000fea0003800000 */
.L_x_361:
        /* <DEDUP_REMOVED lines=9> */
.L_x_364:
[----:B------:R-:W-:Y:S05]  /*b240*/  BSYNC B0 ;  /* 0x0000000000007941 */ /* 0x000fea0003800000 */
.L_x_363:
        /* <DEDUP_REMOVED lines=9> */
.L_x_366:
[----:B------:R-:W-:Y:S05]  /*b2e0*/  BSYNC B0 ;  /* 0x0000000000007941 */ /* 0x000fea0003800000 */
.L_x_365:
        /* <DEDUP_REMOVED lines=9> */
.L_x_368:
[----:B------:R-:W-:Y:S05]  /*b380*/  BSYNC B0 ;  /* 0x0000000000007941 */ /* 0x000fea0003800000 */
.L_x_367:
        /* <DEDUP_REMOVED lines=9> */
.L_x_370:
[----:B------:R-:W-:Y:S05]  /*b420*/  BSYNC B0 ;  /* 0x0000000000007941 */ /* 0x000fea0003800000 */
.L_x_369:
        /* <DEDUP_REMOVED lines=9> */
.L_x_372:
[----:B------:R-:W-:Y:S05]  /*b4c0*/  BSYNC B0 ;  /* 0x0000000000007941 */ /* 0x000fea0003800000 */
.L_x_371:
        /* <DEDUP_REMOVED lines=9> */
.L_x_374:
[----:B------:R-:W-:Y:S05]  /*b560*/  BSYNC B0 ;  /* 0x0000000000007941 */ /* 0x000fea0003800000 */
.L_x_373:
        /* <DEDUP_REMOVED lines=9> */
.L_x_376:
[----:B------:R-:W-:Y:S05]  /*b600*/  BSYNC B0 ;  /* 0x0000000000007941 */ /* 0x000fea0003800000 */
.L_x_375:
        /* <DEDUP_REMOVED lines=9> */
.L_x_378:
[----:B------:R-:W-:Y:S05]  /*b6a0*/  BSYNC B0 ;  /* 0x0000000000007941 */ /* 0x000fea0003800000 */
.L_x_377:
        /* <DEDUP_REMOVED lines=9> */
.L_x_380:
[----:B------:R-:W-:Y:S05]  /*b740*/  BSYNC B0 ;  /* 0x0000000000007941 */ /* 0x000fea0003800000 */
.L_x_379:
        /* <DEDUP_REMOVED lines=9> */
.L_x_382:
[----:B------:R-:W-:Y:S05]  /*b7e0*/  BSYNC B0 ;  /* 0x0000000000007941 */ /* 0x000fea0003800000 */
.L_x_381:
        /* <DEDUP_REMOVED lines=9> */
.L_x_384:
[----:B------:R-:W-:Y:S05]  /*b880*/  BSYNC B0 ;  /* 0x0000000000007941 */ /* 0x000fea0003800000 */
.L_x_383:
        /* <DEDUP_REMOVED lines=9> */
.L_x_386:
[----:B------:R-:W-:Y:S05]  /*b920*/  BSYNC B0 ;  /* 0x0000000000007941 */ /* 0x000fea0003800000 */
.L_x_385:
        /* <DEDUP_REMOVED lines=9> */
.L_x_388:
[----:B------:R-:W-:Y:S05]  /*b9c0*/  BSYNC B0 ;  /* 0x0000000000007941 */ /* 0x000fea0003800000 */
.L_x_387:
        /* <DEDUP_REMOVED lines=9> */
.L_x_390:
[----:B------:R-:W-:Y:S05]  /*ba60*/  BSYNC B0 ;  /* 0x0000000000007941 */ /* 0x000fea0003800000 */
.L_x_389:
        /* <DEDUP_REMOVED lines=9> */
.L_x_392:
[----:B------:R-:W-:Y:S05]  /*bb00*/  BSYNC B0 ;  /* 0x0000000000007941 */ /* 0x000fea0003800000 */
.L_x_391:
        /* <DEDUP_REMOVED lines=9> */
.L_x_394:
[----:B------:R-:W-:Y:S05]  /*bba0*/  BSYNC B0 ;  /* 0x0000000000007941 */ /* 0x000fea0003800000 */
.L_x_393:
        /* <DEDUP_REMOVED lines=9> */
.L_x_396:
[----:B------:R-:W-:Y:S05]  /*bc40*/  BSYNC B0 ;  /* 0x0000000000007941 */ /* 0x000fea0003800000 */
.L_x_395:
[----:B0----5:R-:W-:Y:S01]  /*bc50*/  IMAD.U32 R4, R15, 0x10000, RZ ;  /* 0x000100000f047824 */ /* 0x021fe200078e00ff */
[----:B------:R-:W-:Y:S01]  /*bc60*/  ISETP.GT.AND P1, PT, R0, 0x79, P1 ;  /* 0x000000790000780c */ /* 0x000fe20000f24270 */
[----:B------:R-:W-:Y:S01]  /*bc70*/  BSSY B0, `(.L_x_397) ;  /* 0x000000b000007945 */ /* 0x000fe20003800000 */
[----:B------:R-:W-:Y:S01]  /*bc80*/  IADD3 R8, P0, R12, 0xc0, RZ ;  /* 0x000000c00c087810 */ /* 0x000fe20007f1e0ff */
[----:B------:R-:W-:Y:S01]  /*bc90*/  FMUL R5, R4, UR16 ;  /* 0x0000001004057c20 */ /* 0x000fe20008400000 */
[----:B------:R-:W-:-:S03]  /*bca0*/  @P2 MOV R4, R18 ;  /* 0x0000001200042202 */ /* 0x000fc60000000f00 */
[----:B------:R-:W-:-:S05]  /*bcb0*/  FFMA R5, R150, UR13, R5 ;  /* 0x0000000d96057c23 */ /* 0x000fca0008000005 */
[----:B------:R-:W-:-:S04]  /*bcc0*/  F2FP.BF16.F32.PACK_AB R5, RZ, R5 ;  /* 0x00000005ff05723e */ /* 0x000fc800000010ff */
[----:B------:R-:W-:Y:S01]  /*bcd0*/  PRMT R9, R5, 0x7610, R9 ;  /* 0x0000761005097816 */ /* 0x000fe20000000009 */
[----:B------:R-:W-:-:S05]  /*bce0*/  @P2 IMAD.MOV.U32 R5, RZ, RZ, R19 ;  /* 0x000000ffff052224 */ /* 0x000fca00078e0013 */
[----:B------:R0:W-:Y:S01]  /*bcf0*/  @P2 STG.E.U16 desc[UR14][R4.64+0xf0], R9 ;  /* 0x0000f00904002986 */ /* 0x0001e2000c10150e */
[----:B------:R-:W-:Y:S05]  /*bd00*/  @!P1 BRA `(.L_x_398) ;  /* 0x0000000000049947 */ /* 0x000fea0003800000 */
[----:B------:R4:W5:Y:S02]  /*bd10*/  LDG.E.LTC128B.U16 R15, desc[UR14][R6.64+0xf2] ;  /* 0x0000f20e060f7981 */ /* 0x000964000c1e1520 */
.L_x_398:
[----:B------:R-:W-:Y:S05]  /*bd20*/  BSYNC B0 ;  /* 0x0000000000007941 */ /* 0x000fea0003800000 */
.L_x_397:
[----:B0----5:R-:W-:Y:S02]  /*bd30*/  IMAD.U32 R4, R15, 0x10000, RZ ;  /* 0x000100000f047824 */ /* 0x021fe400078e00ff */
[----:B------:R-:W-:Y:S01]  /*bd40*/  IMAD.X R12, RZ, RZ, R13, P0 ;  /* 0x000000ffff0c7224 */ /* 0x000fe200000e060d */
[----:B------:R-:W-:Y:S01]  /*bd50*/  ISETP.GT.AND P0, PT, R14, 0xc0, PT ;  /* 0x000000c00e00780c */ /* 0x000fe20003f04270 */
[----:B------:R-:W-:Y:S01]  /*bd60*/  FMUL R4, R4, UR16 ;  /* 0x0000001004047c20 */ /* 0x000fe20008400000 */
[----:B-1234-:R-:W-:Y:S02]  /*bd70*/  IMAD.WIDE.U32 R6, R8, UR20, R10 ;  /* 0x0000001408067c25 */ /* 0x01efe4000f8e000a */
[----:B------:R-:W-:Y:S02]  /*bd80*/  ISETP.GT.AND P2, PT, R0, RZ, P0 ;  /* 0x000000ff0000720c */ /* 0x000fe40000744270 */
[----:B------:R-:W-:Y:S01]  /*bd90*/  FFMA R4, R151, UR13, R4 ;  /* 0x0000000d97047c23 */ /* 0x000fe20008000004 */
[----:B------:R-:W-:-:S04]  /*bda0*/  IMAD R5, R12, UR20, RZ ;  /* 0x000000140c057c24 */ /* 0x000fc8000f8e02ff */
[----:B------:R-:W-:Y:S01]  /*bdb0*/  IMAD R13, R8, UR21, R5 ;  /* 0x00000015080d7c24 */ /* 0x000fe2000f8e0205 */
[----:B------:R-:W-:Y:S02]  /*bdc0*/  F2FP.BF16.F32.PACK_AB R9, RZ, R4 ;  /* 0x00000004ff09723e */ /* 0x000fe400000010ff */
[C---:B------:R-:W-:Y:S01]  /*bdd0*/  LEA R4, P3, R6.reuse, UR22, 0x1 ;  /* 0x0000001606047c11 */ /* 0x040fe2000f8608ff */
[----:B------:R-:W-:Y:S02]  /*bde0*/  IMAD.IADD R5, R7, 0x1, R13 ;  /* 0x0000000107057824 */ /* 0x000fe400078e020d */
[----:B------:R0:W-:Y:S03]  /*bdf0*/  @P1 STG.E.U16 desc[UR14][R18.64+0xf2], R9 ;  /* 0x0000f20912001986 */ /* 0x0001e6000c10150e */
[----:B------:R-:W-:-:S05]  /*be00*/  LEA.HI.X R5, R6, UR23, R5, 0x1, P3 ;  /* 0x0000001706057c11 */ /* 0x000fca00098f0c05 */
[----:B------:R-:W2:Y:S01]  /*be10*/  @P2 LDG.E.LTC128B.U16 R15, desc[UR14][R4.64] ;  /* 0x0000000e040f2981 */ /* 0x000ea2000c1e1520 */
[----:B------:R-:W-:Y:S01]  /*be20*/  UIMAD UR4, UR19, 0x180, URZ ;  /* 0x00000180130478a4 */ /* 0x000fe2000f8e023f */
[----:B------:R-:W-:Y:S01]  /*be30*/  ISETP.GT.AND P3, PT, R0, 0x1, P0 ;  /* 0x000000010000780c */ /* 0x000fe20000764270 */
[----:B------:R-:W-:Y:S01]  /*be40*/  BSSY B0, `(.L_x_399) ;  /* 0x000000d000007945 */ /* 0x000fe20003800000 */
[----:B0-----:R-:W-:-:S04]  /*be50*/  IMAD.U32 R9, RZ, RZ, UR18 ;  /* 0x00000012ff097e24 */ /* 0x001fc8000f8e00ff */
[----:B------:R-:W-:-:S04]  /*be60*/  IMAD.WIDE.U32 R2, R9, 0x180, R2 ;  /* 0x0000018009027825 */ /* 0x000fc800078e0002 */
[----:B--2---:R-:W-:-:S04]  /*be70*/  IMAD.U32 R6, R15, 0x10000, RZ ;  /* 0x000100000f067824 */ /* 0x004fc800078e00ff */
[----:B------:R-:W-:-:S04]  /*be80*/  FMUL R7, R6, UR16 ;  /* 0x0000001006077c20 */ /* 0x000fc80008400000 */
[----:B------:R-:W-:-:S05]  /*be90*/  FFMA R7, R24, UR13, R7 ;  /* 0x0000000d18077c23 */ /* 0x000fca0008000007 */
[----:B------:R-:W-:Y:S01]  /*bea0*/  F2FP.BF16.F32.PACK_AB R6, RZ, R7 ;  /* 0x00000007ff06723e */ /* 0x000fe200000010ff */
[----:B------:R-:W-:-:S03]  /*beb0*/  VIADD R7, R3, UR4 ;  /* 0x0000000403077c36 */ /* 0x000fc60008000000 */
[----:B------:R-:W-:Y:S01]  /*bec0*/  PRMT R9, R6, 0x7610, R9 ;  /* 0x0000761006097816 */ /* 0x000fe20000000009 */
[----:B------:R-:W-:-:S05]  /*bed0*/  @P2 IMAD.MOV.U32 R6, RZ, RZ, R2 ;  /* 0x000000ffff062224 */ /* 0x000fca00078e0002 */
[----:B------:R0:W-:Y:S01]  /*bee0*/  @P2 STG.E.U16 desc[UR14][R6.64], R9 ;  /* 0x0000000906002986 */ /* 0x0001e2000c10150e */
[----:B------:R-:W-:Y:S05]  /*bef0*/  @!P3 BRA `(.L_x_400) ;  /* 0x000000000004b947 */ /* 0x000fea0003800000 */
[----:B------:R1:W5:Y:S02]  /*bf00*/  LDG.E.LTC128B.U16 R15, desc[UR14][R4.64+0x2] ;  /* 0x0000020e040f7981 */ /* 0x000364000c1e1520 */
.L_x_400:
[----:B------:R-:W-:Y:S05]  /*bf10*/  BSYNC B0 ;  /* 0x0000000000007941 */ /* 0x000fea0003800000 */
.L_x_399:
[----:B0-----:R-:W-:Y:S01]  /*bf20*/  IMAD.WIDE.U32 R8, R8, R17, UR10 ;  /* 0x0000000a08087e25 */ /* 0x001fe2000f8e0011 */
[----:B------:R-:W-:Y:S01]  /*bf30*/  ISETP.GT.AND P1, PT, R14, 0xc8, PT ;  /* 0x000000c80e00780c */ /* 0x000fe20003f24270 */
[----:B------:R-:W-:Y:S02]  /*bf40*/  BSSY B0, `(.L_x_401) ;  /* 0x000000f000007945 */ /* 0x000fe40003800000 */
[----:B-----5:R-:W-:Y:S01]  /*bf50*/  IMAD.U32 R12, R15, 0x10000, RZ ;  /* 0x000100000f0c7824 */ /* 0x020fe200078e00ff */
[----:B------:R-:W-:Y:S02]  /*bf60*/  IADD3 R10, P2, R10, R8, RZ ;  /* 0x000000080a0a7210 */ /* 0x000fe40007f5e0ff */
[----:B------:R-:W-:Y:S01]  /*bf70*/  ISETP.GT.AND P4, PT, R0, RZ, P1 ;  /* 0x000000ff0000720c */ /* 0x000fe20000f84270 */
[----:B------:R-:W-:Y:S01]  /*bf80*/  FMUL R12, R12, UR16 ;  /* 0x000000100c0c7c20 */ /* 0x000fe20008400000 */
[----:B------:R-:W-:Y:S01]  /*bf90*/  IADD3.X R9, R11, R13, R9, P2, !PT ;  /* 0x0000000d0b097210 */ /* 0x000fe200017fe409 */
[----:B------:R-:W-:Y:S01]  /*bfa0*/  @P3 IMAD.MOV.U32 R11, RZ, RZ, R7 ;  /* 0x000000ffff0b3224 */ /* 0x000fe200078e0007 */
[----:B------:R-:W-:Y:S01]  /*bfb0*/  LEA R8, P2, R10, UR22, 0x1 ;  /* 0x000000160a087c11 */ /* 0x000fe2000f8408ff */
[----:B------:R-:W-:-:S03]  /*bfc0*/  FFMA R12, R25, UR13, R12 ;  /* 0x0000000d190c7c23 */ /* 0x000fc6000800000c */
[----:B------:R-:W-:Y:S01]  /*bfd0*/  LEA.HI.X R9, R10, UR23, R9, 0x1, P2 ;  /* 0x000000170a097c11 */ /* 0x000fe200090f0c09 */
[----:B------:R-:W-:Y:S01]  /*bfe0*/  @P3 IMAD.MOV.U32 R10, RZ, RZ, R2 ;  /* 0x000000ffff0a3224 */ /* 0x000fe200078e0002 */
[----:B------:R-:W-:-:S05]  /*bff0*/  F2FP.BF16.F32.PACK_AB R12, RZ, R12 ;  /* 0x0000000cff0c723e */ /* 0x000fca00000010ff */
[----:B------:R0:W-:Y:S01]  /*c000*/  @P3 STG.E.U16 desc[UR14][R10.64+0x2], R12 ;  /* 0x0000020c0a003986 */ /* 0x0001e2000c10150e */
[----:B------:R-:W-:Y:S05]  /*c010*/  @!P4 BRA `(.L_x_402) ;  /* 0x000000000004c947 */ /* 0x000fea0003800000 */
[----:B------:R2:W5:Y:S02]  /*c020*/  LDG.E.LTC128B.U16 R15, desc[UR14][R8.64] ;  /* 0x0000000e080f7981 */ /* 0x000564000c1e1520 */
.L_x_402:
[----:B------:R-:W-:Y:S05]  /*c030*/  BSYNC B0 ;  /* 0x0000000000007941 */ /* 0x000fea0003800000 */
.L_x_401:
[----:B0----5:R-:W-:Y:S01]  /*c040*/  IMAD.U32 R10, R15, 0x10000, RZ ;  /* 0x000100000f0a7824 */ /* 0x021fe200078e00ff */
[----:B------:R-:W-:Y:S01]  /*c050*/  ISETP.GT.AND P3, PT, R0, 0x1, P1 ;  /* 0x000000010000780c */ /* 0x000fe20000f64270 */
[----:B------:R-:W-:Y:S02]  /*c060*/  BSSY B0, `(.L_x_403) ;  /* 0x0000009000007945 */ /* 0x000fe40003800000 */
[----:B------:R-:W-:Y:S01]  /*c070*/  FMUL R11, R10, UR16 ;  /* 0x000000100a0b7c20 */ /* 0x000fe20008400000 */
[----:B------:R-:W-:-:S03]  /*c080*/  IADD3 R10, P2, R2, UR8, RZ ;  /* 0x00000008020a7c10 */ /* 0x000fc6000ff5e0ff */
[----:B------:R-:W-:-:S05]  /*c090*/  FFMA R11, R26, UR13, R11 ;  /* 0x0000000d1a0b7c23 */ /* 0x000fca000800000b */
[----:B------:R-:W-:Y:S02]  /*c0a0*/  F2FP.BF16.F32.PACK_AB R12, RZ, R11 ;  /* 0x0000000bff0c723e */ /* 0x000fe400000010ff */
[----:B------:R-:W-:-:S05]  /*c0b0*/  IADD3.X R11, R7, UR5, RZ, P2, !PT ;  /* 0x00000005070b7c10 */ /* 0x000fca00097fe4ff */
[----:B------:R0:W-:Y:S01]  /*c0c0*/  @P4 STG.E.U16 desc[UR14][R10.64], R12 ;  /* 0x0000000c0a004986 */ /* 0x0001e2000c10150e */
[----:B------:R-:W-:Y:S05]  /*c0d0*/  @!P3 BRA `(.L_x_404) ;  /* 0x000000000004b947 */ /* 0x000fea0003800000 */
[----:B------:R3:W5:Y:S02]  /*c0e0*/  LDG.E.LTC128B.U16 R15, desc[UR14][R8.64+0x2] ;  /* 0x0000020e080f7981 */ /* 0x000764000c1e1520 */
.L_x_404:
[----:B------:R-:W-:Y:S05]  /*c0f0*/  BSYNC B0 ;  /* 0x0000000000007941 */ /* 0x000fea0003800000 */
.L_x_403:
        /* <DEDUP_REMOVED lines=9> */
.L_x_406:
[----:B------:R-:W-:Y:S05]  /*c190*/  BSYNC B0 ;  /* 0x0000000000007941 */ /* 0x000fea0003800000 */
.L_x_405:
[----:B0----5:R-:W-:Y:S01]  /*c1a0*/  IMAD.U32 R12, R15, 0x10000, RZ ;  /* 0x000100000f0c7824 */ /* 0x021fe200078e00ff */
[----:B------:R-:W-:Y:S01]  /*c1b0*/  ISETP.GT.AND P3, PT, R0, 0x9, P0 ;  /* 0x000000090000780c */ /* 0x000fe20000764270 */
[----:B------:R-:W-:Y:S02]  /*c1c0*/  BSSY B0, `(.L_x_407) ;  /* 0x000000a000007945 */ /* 0x000fe40003800000 */
        /* <DEDUP_REMOVED lines=9> */
.L_x_408:
[----:B------:R-:W-:Y:S05]  /*c260*/  BSYNC B0 ;  /* 0x0000000000007941 */ /* 0x000fea0003800000 */
.L_x_407:
[----:B0----5:R-:W-:Y:S01]  /*c270*/  IMAD.U32 R12, R15, 0x10000, RZ ;  /* 0x000100000f0c7824 */ /* 0x021fe200078e00ff */
[----:B------:R-:W-:Y:S01]  /*c280*/  ISETP.GT.AND P4, PT, R0, 0x8, P1 ;  /* 0x000000080000780c */ /* 0x000fe20000f84270 */
[----:B------:R-:W-:Y:S01]  /*c290*/  @P3 IMAD.MOV.U32 R13, RZ, RZ, R7 ;  /* 0x000000ffff0d3224 */ /* 0x000fe200078e0007 */
[----:B------:R-:W-:Y:S01]  /*c2a0*/  BSSY B0, `(.L_x_409) ;  /* 0x0000009000007945 */ /* 0x000fe20003800000 */
[----:B------:R-:W-:-:S04]  /*c2b0*/  FMUL R12, R12, UR16 ;  /* 0x000000100c0c7c20 */ /* 0x000fc80008400000 */
[----:B------:R-:W-:-:S05]  /*c2c0*/  FFMA R12, R29, UR13, R12 ;  /* 0x0000000d1d0c7c23 */ /* 0x000fca000800000c */
[----:B------:R-:W-:-:S04]  /*c2d0*/  F2FP.BF16.F32.PACK_AB R12, RZ, R12 ;  /* 0x0000000cff0c723e */ /* 0x000fc800000010ff */
[----:B------:R-:W-:Y:S01]  /*c2e0*/  PRMT R14, R12, 0x7610, R14 ;  /* 0x000076100c0e7816 */ /* 0x000fe2000000000e */
[----:B------:R-:W-:-:S05]  /*c2f0*/  @P3 IMAD.MOV.U32 R12, RZ, RZ, R2 ;  /* 0x000000ffff0c3224 */ /* 0x000fca00078e0002 */
[----:B------:R0:W-:Y:S01]  /*c300*/  @P3 STG.E.U16 desc[UR14][R12.64+0x12], R14 ;  /* 0x0000120e0c003986 */ /* 0x0001e2000c10150e */
[----:B------:R-:W-:Y:S05]  /*c310*/  @!P4 BRA `(.L_x_410) ;  /* 0x000000000004c947 */ /* 0x000fea0003800000 */
[----:B------:R0:W5:Y:S02]  /*c320*/  LDG.E.LTC128B.U16 R15, desc[UR14][R8.64+0x10] ;  /* 0x0000100e080f7981 */ /* 0x000164000c1e1520 */
.L_x_410:
[----:B------:R-:W-:Y:S05]  /*c330*/  BSYNC B0 ;  /* 0x0000000000007941 */ /* 0x000fea0003800000 */
.L_x_409:
        /* <DEDUP_REMOVED lines=9> */
.L_x_412:
[----:B------:R-:W-:Y:S05]  /*c3d0*/  BSYNC B0 ;  /* 0x0000000000007941 */ /* 0x000fea0003800000 */
.L_x_411:
        /* <DEDUP_REMOVED lines=9> */
.L_x_414:
[----:B------:R-:W-:Y:S05]  /*c470*/  BSYNC B0 ;  /* 0x0000000000007941 */ /* 0x000fea0003800000 */
.L_x_413:
        /* <DEDUP_REMOVED lines=12> */
.L_x_416:
[----:B------:R-:W-:Y:S05]  /*c540*/  BSYNC B0 ;  /* 0x0000000000007941 */ /* 0x000fea0003800000 */
.L_x_415:
[----:B0----5:R-:W-:Y:S01]  /*c550*/  IMAD.U32 R12, R15, 0x10000, RZ ;  /* 0x000100000f0c7824 */ /* 0x021fe200078e00ff */
[----:B------:R-:W-:Y:S01]  /*c560*/  ISETP.GT.AND P4, PT, R0, 0x10, P1 ;  /* 0x000000100000780c */ /* 0x000fe20000f84270 */
[----:B------:R-:W-:Y:S01]  /*c570*/  @P3 IMAD.MOV.U32 R13, RZ, RZ, R7 ;  /* 0x000000ffff0d3224 */ /* 0x000fe200078e0007 */
[----:B------:R-:W-:Y:S01]  /*c580*/  BSSY B0, `(.L_x_417) ;  /* 0x0000009000007945 */ /* 0x000fe20003800000 */
[----:B------:R-:W-:-:S04]  /*c590*/  FMUL R12, R12, UR16 ;  /* 0x000000100c0c7c20 */ /* 0x000fc80008400000 */
[----:B------:R-:W-:-:S05]  /*c5a0*/  FFMA R12, R33, UR13, R12 ;  /* 0x0000000d210c7c23 */ /* 0x000fca000800000c */
[----:B------:R-:W-:-:S04]  /*c5b0*/  F2FP.BF16.F32.PACK_AB R12, RZ, R12 ;  /* 0x0000000cff0c723e */ /* 0x000fc800000010ff */
[----:B------:R-:W-:Y:S02]  /*c5c0*/  PRMT R14, R12, 0x7610, R14 ;  /* 0x000076100c0e7816 */ /* 0x000fe4000000000e */
[----:B------:R-:W-:-:S05]  /*c5d0*/  @P3 MOV R12, R2 ;  /* 0x00000002000c3202 */ /* 0x000fca0000000f00 */
[----:B------:R0:W-:Y:S01]  /*c5e0*/  @P3 STG.E.U16 desc[UR14][R12.64+0x22], R14 ;  /* 0x0000220e0c003986 */ /* 0x0001e2000c10150e */
[----:B------:R-:W-:Y:S05]  /*c5f0*/  @!P4 BRA `(.L_x_418) ;  /* 0x000000000004c947 */ /* 0x000fea0003800000 */
[----:B------:R0:W5:Y:S02]  /*c600*/  LDG.E.LTC128B.U16 R15, desc[UR14][R8.64+0x20] ;  /* 0x0000200e080f7981 */ /* 0x000164000c1e1520 */
.L_x_418:
[----:B------:R-:W-:Y:S05]  /*c610*/  BSYNC B0 ;  /* 0x0000000000007941 */ /* 0x000fea0003800000 */
.L_x_417:
        /* <DEDUP_REMOVED lines=9> */
.L_x_420:
[----:B------:R-:W-:Y:S05]  /*c6b0*/  BSYNC B0 ;  /* 0x0000000000007941 */ /* 0x000fea0003800000 */
.L_x_419:
        /* <DEDUP_REMOVED lines=9> */
.L_x_422:
[----:B------:R-:W-:Y:S05]  /*c750*/  BSYNC B0 ;  /* 0x0000000000007941 */ /* 0x000fea0003800000 */
.L_x_421:
        /* <DEDUP_REMOVED lines=12> */
.L_x_424:
[----:B------:R-:W-:Y:S05]  /*c820*/  BSYNC B0 ;  /* 0x0000000000007941 */ /* 0x000fea0003800000 */
.L_x_423:
        /* <DEDUP_REMOVED lines=12> */
.L_x_426:
[----:B------:R-:W-:Y:S05]  /*c8f0*/  BSYNC B0 ;  /* 0x0000000000007941 */ /* 0x000fea0003800000 */
.L_x_425:
        /* <DEDUP_REMOVED lines=9> */
.L_x_428:
[----:B------:R-:W-:Y:S05]  /*c990*/  BSYNC B0 ;  /* 0x0000000000007941 */ /* 0x000fea0003800000 */
.L_x_427:
        /* <DEDUP_REMOVED lines=9> */
.L_x_430:
[----:B------:R-:W-:Y:S05]  /*ca30*/  BSYNC B0 ;  /* 0x0000000000007941 */ /* 0x000fea0003800000 */
.L_x_429:
[----:B0----5:R-:W-:Y:S01]  /*ca40*/  IMAD.U32 R12, R15, 0x10000, RZ ;  /* 0x000100000f0c7824 */ /* 0x021fe200078e00ff */
[----:B------:R-:W-:Y:S01]  /*ca50*/  ISETP.GT.AND P3, PT, R0, 0x21, P0 ;  /* 0x000000210000780c */ /* 0x000fe20000764270 */
[----:B------:R-:W-:Y:S02]  /*ca60*/  BSSY B0, `(.L_x_431) ;  /* 0x000000a000007945 */ /* 0x000fe40003800000 */
        /* <DEDUP_REMOVED lines=9> */
.L_x_432:
[----:B------:R-:W-:Y:S05]  /*cb00*/  BSYNC B0 ;  /* 0x0000000000007941 */ /* 0x000fea0003800000 */
.L_x_431:
        /* <DEDUP_REMOVED lines=12> */
.L_x_434:
[----:B------:R-:W-:Y:S05]  /*cbd0*/  BSYNC B0 ;  /* 0x0000000000007941 */ /* 0x000fea0003800000 */
.L_x_433:
        /* <DEDUP_REMOVED lines=9> */
.L_x_436:
[----:B------:R-:W-:Y:S05]  /*cc70*/  BSYNC B0 ;  /* 0x0000000000007941 */ /* 0x000fea0003800000 */
.L_x_435:
        /* <DEDUP_REMOVED lines=9> */
.L_x_438:
[----:B------:R-:W-:Y:S05]  /*cd10*/  BSYNC B0 ;  /* 0x0000000000007941 */ /* 0x000fea0003800000 */
.L_x_437:
        /* <DEDUP_REMOVED lines=12> */
.L_x_440:
[----:B------:R-:W-:Y:S05]  /*cde0*/  BSYNC B0 ;  /* 0x0000000000007941 */ /* 0x000fea0003800000 */
.L_x_439:
        /* <DEDUP_REMOVED lines=12> */
.L_x_442:
[----:B------:R-:W-:Y:S05]  /*ceb0*/  BSYNC B0 ;  /* 0x0000000000007941 */ /* 0x000fea0003800000 */
.L_x_441:
        /* <DEDUP_REMOVED lines=9> */
.L_x_444:
[----:B------:R-:W-:Y:S05]  /*cf50*/  BSYNC B0 ;  /* 0x0000000000007941 */ /* 0x000fea0003800000 */
.L_x_443:
        /* <DEDUP_REMOVED lines=9> */
.L_x_446:
[----:B------:R-:W-:Y:S05]  /*cff0*/  BSYNC B0 ;  /* 0x0000000000007941 */ /* 0x000fea0003800000 */
.L_x_445:
        /* <DEDUP_REMOVED lines=12> */
.L_x_448:
[----:B------:R-:W-:Y:S05]  /*d0c0*/  BSYNC B0 ;  /* 0x0000000000007941 */ /* 0x000fea0003800000 */
.L_x_447:
        /* <DEDUP_REMOVED lines=12> */
.L_x_450:
[----:B------:R-:W-:Y:S05]  /*d190*/  BSYNC B0 ;  /* 0x0000000000007941 */ /* 0x000fea0003800000 */
.L_x_449:
[----:B-----5:R-:W-:Y:S01]  /*d1a0*/  IMAD.U32 R11, R15, 0x10000, RZ ;  /* 0x000100000f0b7824 */ /* 0x020fe200078e00ff */
[----:B------:R-:W-:Y:S01]  /*d1b0*/  ISETP.GT.AND P3, PT, R0, 0x31, P1 ;  /* 0x000000310000780c */ /* 0x000fe20000f64270 */
[----:B------:R-:W-:Y:S02]  /*d1c0*/  BSSY B0, `(.L_x_451) ;  /* 0x0000008000007945 */ /* 0x000fe40003800000 */
[----:B------:R-:W-:-:S04]  /*d1d0*/  FMUL R11, R11, UR16 ;  /* 0x000000100b0b7c20 */ /* 0x000fc80008400000 */
[----:B------:R-:W-:-:S05]  /*d1e0*/  FFMA R11, R50, UR13, R11 ;  /* 0x0000000d320b7c23 */ /* 0x000fca000800000b */
[----:B0-----:R-:W-:Y:S02]  /*d1f0*/  F2FP.BF16.F32.PACK_AB R12, RZ, R11 ;  /* 0x0000000bff0c723e */ /* 0x001fe400000010ff */
[----:B------:R-:W-:-:S05]  /*d200*/  IADD3.X R11, R7, UR5, RZ, P2, !PT ;  /* 0x00000005070b7c10 */ /* 0x000fca00097fe4ff */
[----:B------:R0:W-:Y:S01]  /*d210*/  @P4 STG.E.U16 desc[UR14][R10.64+0x60], R12 ;  /* 0x0000600c0a004986 */ /* 0x0001e2000c10150e */
[----:B------:R-:W-:Y:S05]  /*d220*/  @!P3 BRA `(.L_x_452) ;  /* 0x000000000004b947 */ /* 0x000fea0003800000 */
[----:B------:R0:W5:Y:S02]  /*d230*/  LDG.E.LTC128B.U16 R15, desc[UR14][R8.64+0x62] ;  /* 0x0000620e080f7981 */ /* 0x000164000c1e1520 */
.L_x_452:
[----:B------:R-:W-:Y:S05]  /*d240*/  BSYNC B0 ;  /* 0x0000000000007941 */ /* 0x000fea0003800000 */
.L_x_451:
[----:B0----5:R-:W-:Y:S01]  /*d250*/  IMAD.U32 R12, R15, 0x10000, RZ ;  /* 0x000100000f0c7824 */ /* 0x021fe200078e00ff */
[----:B------:R-:W-:Y:S01]  /*d260*/  ISETP.GT.AND P2, PT, R0, 0x38, P0 ;  /* 0x000000380000780c */ /* 0x000fe20000744270 */
[----:B------:R-:W-:Y:S02]  /*d270*/  BSSY B0, `(.L_x_453) ;  /* 0x000000a000007945 */ /* 0x000fe40003800000 */
        /* <DEDUP_REMOVED lines=9> */
.L_x_454:
[----:B------:R-:W-:Y:S05]  /*d310*/  BSYNC B0 ;  /* 0x0000000000007941 */ /* 0x000fea0003800000 */
.L_x_453:
        /* <DEDUP_REMOVED lines=12> */
.L_x_456:
[----:B------:R-:W-:Y:S05]  /*d3e0*/  BSYNC B0 ;  /* 0x0000000000007941 */ /* 0x000fea0003800000 */
.L_x_455:
        /* <DEDUP_REMOVED lines=12> */
.L_x_458:
[----:B------:R-:W-:Y:S05]  /*d4b0*/  BSYNC B0 ;  /* 0x0000000000007941 */ /* 0x000fea0003800000 */
.L_x_457:
[----:B0----5:R-:W-:Y:S01]  /*d4c0*/  IMAD.U32 R12, R15, 0x10000, RZ ;  /* 0x000100000f0c7824 */ /* 0x021fe200078e00ff */
[----:B------:R-:W-:Y:S01]  /*d4d0*/  ISETP.GT.AND P3, PT, R0, 0x39, P1 ;  /* 0x000000390000780c */ /* 0x000fe20000f64270 */
[----:B------:R-:W-:Y:S02]  /*d4e0*/  BSSY B0, `(.L_x_459) ;  /* 0x000000a000007945 */ /* 0x000fe40003800000 */
[----:B------:R-:W-:Y:S01]  /*d4f0*/  FMUL R13, R12, UR16 ;  /* 0x000000100c0d7c20 */ /* 0x000fe20008400000 */
[----:B------:R-:W-:-:S03]  /*d500*/  VIADD R12, R2, UR8 ;  /* 0x00000008020c7c36 */ /* 0x000fc60008000000 */
[----:B------:R-:W-:-:S05]  /*d510*/  FFMA R13, R54, UR13, R13 ;  /* 0x0000000d360d7c23 */ /* 0x000fca000800000d */
[----:B------:R-:W-:-:S04]  /*d520*/  F2FP.BF16.F32.PACK_AB R13, RZ, R13 ;  /* 0x0000000dff0d723e */ /* 0x000fc800000010ff */
[----:B------:R-:W-:Y:S01]  /*d530*/  PRMT R14, R13, 0x7610, R14 ;  /* 0x000076100d0e7816 */ /* 0x000fe2000000000e */
[----:B------:R-:W-:-:S05]  /*d540*/  @P2 IMAD.MOV.U32 R13, RZ, RZ, R11 ;  /* 0x000000ffff0d2224 */ /* 0x000fca00078e000b */
[----:B------:R0:W-:Y:S01]  /*d550*/  @P2 STG.E.U16 desc[UR14][R12.64+0x70], R14 ;  /* 0x0000700e0c002986 */ /* 0x0001e2000c10150e */
[----:B------:R-:W-:Y:S05]  /*d560*/  @!P3 BRA `(.L_x_460) ;  /* 0x000000000004b947 */ /* 0x000fea0003800000 */
[----:B------:R0:W5:Y:S02]  /*d570*/  LDG.E.LTC128B.U16 R15, desc[UR14][R8.64+0x72] ;  /* 0x0000720e080f7981 */ /* 0x000164000c1e1520 */
.L_x_460:
[----:B------:R-:W-:Y:S05]  /*d580*/  BSYNC B0 ;  /* 0x0000000000007941 */ /* 0x000fea0003800000 */
.L_x_459:
        /* <DEDUP_REMOVED lines=12> */
.L_x_462:
[----:B------:R-:W-:Y:S05]  /*d650*/  BSYNC B0 ;  /* 0x0000000000007941 */ /* 0x000fea0003800000 */
.L_x_461:
[----:B0----5:R-:W-:Y:S01]  /*d660*/  IMAD.U32 R12, R15, 0x10000, RZ ;  /* 0x000100000f0c7824 */ /* 0x021fe200078e00ff */
[----:B------:R-:W-:Y:S01]  /*d670*/  ISETP.GT.AND P3, PT, R0, 0x41, P0 ;  /* 0x000000410000780c */ /* 0x000fe20000764270 */
[----:B------:R-:W-:Y:S02]  /*d680*/  BSSY B0, `(.L_x_463) ;  /* 0x000000a000007945 */ /* 0x000fe40003800000 */
[----:B------:R-:W-:Y:S01]  /*d690*/  FMUL R13, R12, UR16 ;  /* 0x000000100c0d7c20 */ /* 0x000fe20008400000 */
[----:B------:R-:W-:-:S03]  /*d6a0*/  @P2 IMAD.MOV.U32 R12, RZ, RZ, R2 ;  /* 0x000000ffff0c2224 */ /* 0x000fc600078e0002 */
[----:B------:R-:W-:-:S05]  /*d6b0*/  FFMA R13, R56, UR13, R13 ;  /* 0x0000000d380d7c23 */ /* 0x000fca000800000d */
[----:B------:R-:W-:-:S04]  /*d6c0*/  F2FP.BF16.F32.PACK_AB R13, RZ, R13 ;  /* 0x0000000dff0d723e */ /* 0x000fc800000010ff */
[----:B------:R-:W-:Y:S02]  /*d6d0*/  PRMT R14, R13, 0x7610, R14 ;  /* 0x000076100d0e7816 */ /* 0x000fe4000000000e */
[----:B------:R-:W-:-:S05]  /*d6e0*/  @P2 MOV R13, R7 ;  /* 0x00000007000d2202 */ /* 0x000fca0000000f00 */
[----:B------:R0:W-:Y:S01]  /*d6f0*/  @P2 STG.E.U16 desc[UR14][R12.64+0x80], R14 ;  /* 0x0000800e0c002986 */ /* 0x0001e2000c10150e */
[----:B------:R-:W-:Y:S05]  /*d700*/  @!P3 BRA `(.L_x_464) ;  /* 0x000000000004b947 */ /* 0x000fea0003800000 */
[----:B------:R0:W5:Y:S02]  /*d710*/  LDG.E.LTC128B.U16 R15, desc[UR14][R4.64+0x82] ;  /* 0x0000820e040f7981 */ /* 0x000164000c1e1520 */
.L_x_464:
[----:B------:R-:W-:Y:S05]  /*d720*/  BSYNC B0 ;  /* 0x0000000000007941 */ /* 0x000fea0003800000 */
.L_x_463:
        /* <DEDUP_REMOVED lines=12> */
.L_x_466:
[----:B------:R-:W-:Y:S05]  /*d7f0*/  BSYNC B0 ;  /* 0x0000000000007941 */ /* 0x000fea0003800000 */
.L_x_465:
        /* <DEDUP_REMOVED lines=12> */
.L_x_468:
[----:B------:R-:W-:Y:S05]  /*d8c0*/  BSYNC B0 ;  /* 0x0000000000007941 */ /* 0x000fea0003800000 */
.L_x_467:
        /* <DEDUP_REMOVED lines=12> */
.L_x_470:
[----:B------:R-:W-:Y:S05]  /*d990*/  BSYNC B0 ;  /* 0x0000000000007941 */ /* 0x000fea0003800000 */
.L_x_469:
        /* <DEDUP_REMOVED lines=12> */
.L_x_472:
[----:B------:R-:W-:Y:S05]  /*da60*/  BSYNC B0 ;  /* 0x0000000000007941 */ /* 0x000fea0003800000 */
.L_x_471:
[----:B0----5:R-:W-:Y:S01]  /*da70*/  SHF.L.U32 R12, R15, 0x10, RZ ;  /* 0x000000100f0c7819 */ /* 0x021fe200000006ff */
[----:B------:R-:W-:Y:S01]  /*da80*/  @P3 IMAD.MOV.U32 R13, RZ, RZ, R7 ;  /* 0x000000ffff0d3224 */ /* 0x000fe200078e0007 */
[----:B------:R-:W-:Y:S01]  /*da90*/  ISETP.GT.AND P2, PT, R0, 0x48, P1 ;  /* 0x000000480000780c */ /* 0x000fe20000f44270 */
[----:B------:R-:W-:Y:S02]  /*daa0*/  BSSY B0, `(.L_x_473) ;  /* 0x0000009000007945 */ /* 0x000fe40003800000 */
        /* <DEDUP_REMOVED lines=8> */
.L_x_474:
[----:B------:R-:W-:Y:S05]  /*db30*/  BSYNC B0 ;  /* 0x0000000000007941 */ /* 0x000fea0003800000 */
.L_x_473:
        /* <DEDUP_REMOVED lines=12> */
.L_x_476:
[----:B------:R-:W-:Y:S05]  /*dc00*/  BSYNC B0 ;  /* 0x0000000000007941 */ /* 0x000fea0003800000 */
.L_x_475:
        /* <DEDUP_REMOVED lines=12> */
.L_x_478:
[----:B------:R-:W-:Y:S05]  /*dcd0*/  BSYNC B0 ;  /* 0x0000000000007941 */ /* 0x000fea0003800000 */
.L_x_477:
        /* <DEDUP_REMOVED lines=12> */
.L_x_480:
[----:B------:R-:W-:Y:S05]  /*dda0*/  BSYNC B0 ;  /* 0x0000000000007941 */ /* 0x000fea0003800000 */
.L_x_479:
        /* <DEDUP_REMOVED lines=12> */
.L_x_482:
[----:B------:R-:W-:Y:S05]  /*de70*/  BSYNC B0 ;  /* 0x0000000000007941 */ /* 0x000fea0003800000 */
.L_x_481:
        /* <DEDUP_REMOVED lines=12> */
.L_x_484:
[----:B------:R-:W-:Y:S05]  /*df40*/  BSYNC B0 ;  /* 0x0000000000007941 */ /* 0x000fea0003800000 */
.L_x_483:
        /* <DEDUP_REMOVED lines=12> */
.L_x_486:
[----:B------:R-:W-:Y:S05]  /*e010*/  BSYNC B0 ;  /* 0x0000000000007941 */ /* 0x000fea0003800000 */
.L_x_485:
        /* <DEDUP_REMOVED lines=12> */
.L_x_488:
[----:B------:R-:W-:Y:S05]  /*e0e0*/  BSYNC B0 ;  /* 0x0000000000007941 */ /* 0x000fea0003800000 */
.L_x_487:
[----:B0----5:R-:W-:Y:S01]  /*e0f0*/  IMAD.U32 R12, R15, 0x10000, RZ ;  /* 0x000100000f0c7824 */ /* 0x021fe200078e00ff */
[----:B------:R-:W-:Y:S01]  /*e100*/  @P3 MOV R13, R7 ;  /* 0x00000007000d3202 */ /* 0x000fe20000000f00 */
[----:B------:R-:W-:Y:S01]  /*e110*/  BSSY B0, `(.L_x_489) ;  /* 0x000000a000007945 */ /* 0x000fe20003800000 */
[----:B------:R-:W-:Y:S01]  /*e120*/  ISETP.GT.AND P2, PT, R0, 0x58, P1 ;  /* 0x000000580000780c */ /* 0x000fe20000f44270 */
        /* <DEDUP_REMOVED lines=8> */
.L_x_490:
[----:B------:R-:W-:Y:S05]  /*e1b0*/  BSYNC B0 ;  /* 0x0000000000007941 */ /* 0x000fea0003800000 */
.L_x_489:
        /* <DEDUP_REMOVED lines=12> */
.L_x_492:
[----:B------:R-:W-:Y:S05]  /*e280*/  BSYNC B0 ;  /* 0x0000000000007941 */ /* 0x000fea0003800000 */
.L_x_491:
        /* <DEDUP_REMOVED lines=12> */
.L_x_494:
[----:B------:R-:W-:Y:S05]  /*e350*/  BSYNC B0 ;  /* 0x0000000000007941 */ /* 0x000fea0003800000 */
.L_x_493:
        /* <DEDUP_REMOVED lines=12> */
.L_x_496:
[----:B------:R-:W-:Y:S05]  /*e420*/  BSYNC B0 ;  /* 0x0000000000007941 */ /* 0x000fea0003800000 */
.L_x_495:
        /* <DEDUP_REMOVED lines=12> */
.L_x_498:
[----:B------:R-:W-:Y:S05]  /*e4f0*/  BSYNC B0 ;  /* 0x0000000000007941 */ /* 0x000fea0003800000 */
.L_x_497:
[----:B0----5:R-:W-:Y:S01]  /*e500*/  SHF.L.U32 R12, R15, 0x10, RZ ;  /* 0x000000100f0c7819 */ /* 0x021fe200000006ff */
[----:B------:R-:W-:Y:S01]  /*e510*/  BSSY B0, `(.L_x_499) ;  /* 0x000000b000007945 */ /* 0x000fe20003800000 */
[----:B------:R-:W-:-:S03]  /*e520*/  ISETP.GT.AND P3, PT, R0, 0x61, P1 ;  /* 0x000000610000780c */ /* 0x000fc60000f64270 */
        /* <DEDUP_REMOVED lines=9> */
.L_x_500:
[----:B------:R-:W-:Y:S05]  /*e5c0*/  BSYNC B0 ;  /* 0x0000000000007941 */ /* 0x000fea0003800000 */
.L_x_499:
        /* <DEDUP_REMOVED lines=12> */
.L_x_502:
[----:B------:R-:W-:Y:S05]  /*e690*/  BSYNC B0 ;  /* 0x0000000000007941 */ /* 0x000fea0003800000 */
.L_x_501:
        /* <DEDUP_REMOVED lines=12> */
.L_x_504:
[----:B------:R-:W-:Y:S05]  /*e760*/  BSYNC B0 ;  /* 0x0000000000007941 */ /* 0x000fea0003800000 */
.L_x_503:
        /* <DEDUP_REMOVED lines=12> */
.L_x_506:
[----:B------:R-:W-:Y:S05]  /*e830*/  BSYNC B0 ;  /* 0x0000000000007941 */ /* 0x000fea0003800000 */
.L_x_505:
[----:B0----5:R-:W-:Y:S01]  /*e840*/  IMAD.U32 R12, R15, 0x10000, RZ ;  /* 0x000100000f0c7824 */ /* 0x021fe200078e00ff */
[----:B------:R-:W-:Y:S01]  /*e850*/  ISETP.GT.AND P3, PT, R0, 0x69, P1 ;  /* 0x000000690000780c */ /* 0x000fe20000f64270 */
[----:B------:R-:W-:Y:S02]  /*e860*/  BSSY B0, `(.L_x_507) ;  /* 0x000000a000007945 */ /* 0x000fe40003800000 */
[----:B------:R-:W-:Y:S01]  /*e870*/  FMUL R13, R12, UR16 ;  /* 0x000000100c0d7c20 */ /* 0x000fe20008400000 */
[----:B------:R-:W-:-:S03]  /*e880*/  IADD3 R12, R2, UR8, RZ ;  /* 0x00000008020c7c10 */ /* 0x000fc6000fffe0ff */
[----:B------:R-:W-:-:S05]  /*e890*/  FFMA R13, R78, UR13, R13 ;  /* 0x0000000d4e0d7c23 */ /* 0x000fca000800000d */
[----:B------:R-:W-:-:S04]  /*e8a0*/  F2FP.BF16.F32.PACK_AB R13, RZ, R13 ;  /* 0x0000000dff0d723e */ /* 0x000fc800000010ff */
[----:B------:R-:W-:Y:S01]  /*e8b0*/  PRMT R14, R13, 0x7610, R14 ;  /* 0x000076100d0e7816 */ /* 0x000fe2000000000e */
[----:B------:R-:W-:-:S05]  /*e8c0*/  @P2 IMAD.MOV.U32 R13, RZ, RZ, R11 ;  /* 0x000000ffff0d2224 */ /* 0x000fca00078e000b */
[----:B------:R0:W-:Y:S01]  /*e8d0*/  @P2 STG.E.U16 desc[UR14][R12.64+0xd0], R14 ;  /* 0x0000d00e0c002986 */ /* 0x0001e2000c10150e */
[----:B------:R-:W-:Y:S05]  /*e8e0*/  @!P3 BRA `(.L_x_508) ;  /* 0x000000000004b947 */ /* 0x000fea0003800000 */
[----:B------:R0:W5:Y:S02]  /*e8f0*/  LDG.E.LTC128B.U16 R15, desc[UR14][R8.64+0xd2] ;  /* 0x0000d20e080f7981 */ /* 0x000164000c1e1520 */
.L_x_508:
[----:B------:R-:W-:Y:S05]  /*e900*/  BSYNC B0 ;  /* 0x0000000000007941 */ /* 0x000fea0003800000 */
.L_x_507:
        /* <DEDUP_REMOVED lines=12> */
.L_x_510:
[----:B------:R-:W-:Y:S05]  /*e9d0*/  BSYNC B0 ;  /* 0x0000000000007941 */ /* 0x000fea0003800000 */
.L_x_509:
        /* <DEDUP_REMOVED lines=12> */
.L_x_512:
[----:B------:R-:W-:Y:S05]  /*eaa0*/  BSYNC B0 ;  /* 0x0000000000007941 */ /* 0x000fea0003800000 */
.L_x_511:
        /* <DEDUP_REMOVED lines=12> */
.L_x_514:
[----:B------:R-:W-:Y:S05]  /*eb70*/  BSYNC B0 ;  /* 0x0000000000007941 */ /* 0x000fea0003800000 */
.L_x_513:
[----:B0----5:R-:W-:Y:S01]  /*eb80*/  IMAD.U32 R12, R15, 0x10000, RZ ;  /* 0x000100000f0c7824 */ /* 0x021fe200078e00ff */
[----:B------:R-:W-:Y:S01]  /*eb90*/  ISETP.GT.AND P3, PT, R0, 0x71, P1 ;  /* 0x000000710000780c */ /* 0x000fe20000f64270 */
[----:B------:R-:W-:Y:S02]  /*eba0*/  BSSY B0, `(.L_x_515) ;  /* 0x000000a000007945 */ /* 0x000fe40003800000 */
[----:B------:R-:W-:Y:S01]  /*ebb0*/  FMUL R13, R12, UR16 ;  /* 0x000000100c0d7c20 */ /* 0x000fe20008400000 */
[----:B------:R-:W-:-:S03]  /*ebc0*/  VIADD R12, R2, UR8 ;  /* 0x00000008020c7c36 */ /* 0x000fc60008000000 */
[----:B------:R-:W-:-:S05]  /*ebd0*/  FFMA R13, R82, UR13, R13 ;  /* 0x0000000d520d7c23 */ /* 0x000fca000800000d */
[----:B------:R-:W-:-:S04]  /*ebe0*/  F2FP.BF16.F32.PACK_AB R13, RZ, R13 ;  /* 0x0000000dff0d723e */ /* 0x000fc800000010ff */
[----:B------:R-:W-:Y:S02]  /*ebf0*/  PRMT R14, R13, 0x7610, R14 ;  /* 0x000076100d0e7816 */ /* 0x000fe4000000000e */
[----:B------:R-:W-:-:S05]  /*ec00*/  @P2 MOV R13, R11 ;  /* 0x0000000b000d2202 */ /* 0x000fca0000000f00 */
[----:B------:R0:W-:Y:S01]  /*ec10*/  @P2 STG.E.U16 desc[UR14][R12.64+0xe0], R14 ;  /* 0x0000e00e0c002986 */ /* 0x0001e2000c10150e */
[----:B------:R-:W-:Y:S05]  /*ec20*/  @!P3 BRA `(.L_x_516) ;  /* 0x000000000004b947 */ /* 0x000fea0003800000 */
[----:B------:R0:W5:Y:S02]  /*ec30*/  LDG.E.LTC128B.U16 R15, desc[UR14][R8.64+0xe2] ;  /* 0x0000e20e080f7981 */ /* 0x000164000c1e1520 */
.L_x_516:
[----:B------:R-:W-:Y:S05]  /*ec40*/  BSYNC B0 ;  /* 0x0000000000007941 */ /* 0x000fea0003800000 */
.L_x_515:
        /* <DEDUP_REMOVED lines=12> */
.L_x_518:
[----:B------:R-:W-:Y:S05]  /*ed10*/  BSYNC B0 ;  /* 0x0000000000007941 */ /* 0x000fea0003800000 */
.L_x_517:
        /* <DEDUP_REMOVED lines=12> */
.L_x_520:
[----:B------:R-:W-:Y:S05]  /*ede0*/  BSYNC B0 ;  /* 0x0000000000007941 */ /* 0x000fea0003800000 */
.L_x_519:
[----:B01--45:R-:W-:Y:S01]  /*edf0*/  IMAD.U32 R4, R15, 0x10000, RZ ;  /* 0x000100000f047824 */ /* 0x033fe200078e00ff */
[----:B------:R-:W-:Y:S01]  /*ee00*/  ISETP.GT.AND P2, PT, R0, 0x78, P1 ;  /* 0x000000780000780c */ /* 0x000fe20000f44270 */
[----:B------:R-:W-:Y:S01]  /*ee10*/  @P0 IMAD.MOV.U32 R6, RZ, RZ, R2 ;  /* 0x000000ffff060224 */ /* 0x000fe200078e0002 */
[----:B------:R-:W-:Y:S01]  /*ee20*/  BSSY B0, `(.L_x_521) ;  /* 0x0000007000007945 */ /* 0x000fe20003800000 */
[----:B------:R-:W-:-:S04]  /*ee30*/  FMUL R4, R4, UR16 ;  /* 0x0000001004047c20 */ /* 0x000fc80008400000 */
[----:B------:R-:W-:-:S05]  /*ee40*/  FFMA R4, R85, UR13, R4 ;  /* 0x0000000d55047c23 */ /* 0x000fca0008000004 */
[----:B------:R-:W-:-:S05]  /*ee50*/  F2FP.BF16.F32.PACK_AB R4, RZ, R4 ;  /* 0x00000004ff04723e */ /* 0x000fca00000010ff */
[----:B------:R0:W-:Y:S01]  /*ee60*/  @P0 STG.E.U16 desc[UR14][R6.64+0xf2], R4 ;  /* 0x0000f20406000986 */ /* 0x0001e2000c10150e */
[----:B------:R-:W-:Y:S05]  /*ee70*/  @!P2 BRA `(.L_x_522) ;  /* 0x000000000004a947 */ /* 0x000fea0003800000 */
[----:B------:R1:W5:Y:S02]  /*ee80*/  LDG.E.LTC128B.U16 R15, desc[UR14][R8.64+0xf0] ;  /* 0x0000f00e080f7981 */ /* 0x000364000c1e1520 */
.L_x_522:
[----:B------:R-:W-:Y:S05]  /*ee90*/  BSYNC B0 ;  /* 0x0000000000007941 */ /* 0x000fea0003800000 */
.L_x_521:
        /* <DEDUP_REMOVED lines=12> */
.L_x_524:
[----:B------:R-:W-:Y:S05]  /*ef60*/  BSYNC B0 ;  /* 0x0000000000007941 */ /* 0x000fea0003800000 */
.L_x_523:
[----:B-----5:R-:W-:Y:S01]  /*ef70*/  IMAD.U32 R15, R15, 0x10000, RZ ;  /* 0x000100000f0f7824 */ /* 0x020fe200078e00ff */
[----:B------:R-:W-:-:S03]  /*ef80*/  IADD3 R2, R2, UR8, RZ ;  /* 0x0000000802027c10 */ /* 0x000fc6000fffe0ff */
[----:B0-----:R-:W-:-:S04]  /*ef90*/  FMUL R0, R15, UR16 ;  /* 0x000000100f007c20 */ /* 0x001fc80008400000 */
[----:B------:R-:W-:Y:S01]  /*efa0*/  FFMA R0, R87, UR13, R0 ;  /* 0x0000000d57007c23 */ /* 0x000fe20008000000 */
[----:B------:R-:W-:Y:S06]  /*efb0*/  @!P1 EXIT ;  /* 0x000000000000994d */ /* 0x000fec0003800000 */
[----:B------:R-:W-:Y:S01]  /*efc0*/  F2FP.BF16.F32.PACK_AB R0, RZ, R0 ;  /* 0x00000000ff00723e */ /* 0x000fe200000010ff */
[----:B------:R-:W-:-:S05]  /*efd0*/  IMAD.MOV.U32 R3, RZ, RZ, R11 ;  /* 0x000000ffff037224 */ /* 0x000fca00078e000b */
[----:B------:R-:W-:Y:S01]  /*efe0*/  STG.E.U16 desc[UR14][R2.64+0xf2], R0 ;  /* 0x0000f20002007986 */ /* 0x000fe2000c10150e */
[----:B------:R-:W-:Y:S05]  /*eff0*/  EXIT ;  /* 0x000000000000794d */ /* 0x000fea0003800000 */
.L_x_22:
[----:B------:R-:W2:Y:S01]  /*f000*/  LDL.LU R7, [R1+0x8] ;  /* 0x0000080001077983 */ /* 0x000ea20000300800 */
[----:B------:R-:W-:-:S03]  /*f010*/  ULDC.64 UR6, c[0x0][0x650] ;  /* 0x0001940000067ab9 */ /* 0x000fc60000000a00 */
[----:B------:R-:W3:Y:S04]  /*f020*/  LDL.LU R6, [R1+0xc] ;  /* 0x00000c0001067983 */ /* 0x000ee80000300800 */
[----:B------:R-:W4:Y:S04]  /*f030*/  LDL.LU R8, [R1+0x18] ;  /* 0x0000180001087983 */ /* 0x000f280000300800 */
[----:B------:R-:W5:Y:S04]  /*f040*/  LDL.LU R252, [R1+0x4c] ;  /* 0x00004c0001fc7983 */ /* 0x000f680000300800 */
        /* <DEDUP_REMOVED lines=35> */
[----:B------:R-:W5:Y:S01]  /*f280*/  LDL.LU R232, [R1+0xdc] ;  /* 0x0000dc0001e87983 */ /* 0x000f620000300800 */
[----:B------:R-:W-:-:S03]  /*f290*/  LEA R2, P2, R4, UR6, 0x1 ;  /* 0x0000000604027c11 */ /* 0x000fc6000f8408ff */
[----:B------:R-:W5:Y:S04]  /*f2a0*/  LDL.LU R231, [R1+0xe0] ;  /* 0x0000e00001e77983 */ /* 0x000f680000300800 */
[----:B------:R-:W5:Y:S04]  /*f2b0*/  LDL.LU R233, [R1+0xe4] ;  /* 0x0000e40001e97983 */ /* 0x000f680000300800 */
[----:B------:R-:W5:Y:S04]  /*f2c0*/  LDL.LU R234, [R1+0xe8] ;  /* 0x0000e80001ea7983 */ /* 0x000f680000300800 */
[----:B------:R-:W5:Y:S01]  /*f2d0*/  LDL.LU R235, [R1+0xec] ;  /* 0x0000ec0001eb7983 */ /* 0x000f620000300800 */
[----:B------:R-:W-:-:S03]  /*f2e0*/  LEA.HI.X R3, R4, UR7, R3, 0x1, P2 ;  /* 0x0000000704037c11 */ /* 0x000fc600090f0c03 */
[----:B------:R-:W5:Y:S04]  /*f2f0*/  LDL.LU R236, [R1+0xf0] ;  /* 0x0000f00001ec7983 */ /* 0x000f680000300800 */
[----:B------:R-:W5:Y:S04]  /*f300*/  LDL.LU R237, [R1+0xf4] ;  /* 0x0000f40001ed7983 */ /* 0x000f680000300800 */
[----:B------:R-:W5:Y:S04]  /*f310*/  LDL.LU R238, [R1+0xf8] ;  /* 0x0000f80001ee7983 */ /* 0x000f680000300800 */
[----:B------:R-:W5:Y:S04]  /*f320*/  LDL.LU R239, [R1+0xfc] ;  /* 0x0000fc0001ef7983 */ /* 0x000f680000300800 */
[----:B------:R-:W4:Y:S04]  /*f330*/  LDL.LU R4, [R1+0x4] ;  /* 0x0000040001047983 */ /* 0x000f280000300800 */
[----:B------:R-:W5:Y:S01]  /*f340*/  LDL.LU R5, [R1] ;  /* 0x0000000001057983 */ /* 0x000f620000300800 */
[----:B------:R-:W-:Y:S01]  /*f350*/  ISETP.GT.AND P2, PT, R0, 0x1, P0 ;  /* 0x000000010000780c */ /* 0x000fe20000744270 */
[----:B------:R-:W-:-:S02]  /*f360*/  USHF.L.U32 UR9, UR4, 0x1, URZ ;  /* 0x0000000104097899 */ /* 0x000fc4000800063f */
[----:B------:R-:W-:Y:S01]  /*f370*/  USHF.L.U64.HI UR8, UR4, 0x1, UR5 ;  /* 0x0000000104087899 */ /* 0x000fe20008010205 */
[----:B--2---:R-:W-:Y:S01]  /*f380*/  FMUL R7, R7, UR13 ;  /* 0x0000000d07077c20 */ /* 0x004fe20008400000 */
[----:B---3--:R-:W-:-:S04]  /*f390*/  FMUL R6, R6, UR13 ;  /* 0x0000000d06067c20 */ /* 0x008fc80008400000 */
[----:B------:R-:W-:Y:S02]  /*f3a0*/  F2FP.BF16.F32.PACK_AB R7, RZ, R7 ;  /* 0x00000007ff07723e */ /* 0x000fe400000010ff */
[----:B------:R-:W-:Y:S01]  /*f3b0*/  F2FP.BF16.F32.PACK_AB R6, RZ, R6 ;  /* 0x00000006ff06723e */ /* 0x000fe200000010ff */
[----:B----4-:R-:W-:Y:S01]  /*f3c0*/  FMUL R4, R4, UR13 ;  /* 0x0000000d04047c20 */ /* 0x010fe20008400000 */
[----:B-----5:R-:W-:-:S04]  /*f3d0*/  FMUL R5, R5, UR13 ;  /* 0x0000000d05057c20 */ /* 0x020fc80008400000 */
[----:B------:R-:W-:Y:S02]  /*f3e0*/  F2FP.BF16.F32.PACK_AB R4, RZ, R4 ;  /* 0x00000004ff04723e */ /* 0x000fe400000010ff */
[----:B------:R-:W-:-:S03]  /*f3f0*/  F2FP.BF16.F32.PACK_AB R5, RZ, R5 ;  /* 0x00000005ff05723e */ /* 0x000fc600000010ff */
[----:B------:R1:W-:Y:S04]  /*f400*/  @P2 STG.E.U16 desc[UR14][R2.64+0x2], R4 ;  /* 0x0000020402002986 */ /* 0x0003e8000c10150e */
[----:B------:R2:W-:Y:S01]  /*f410*/  @P1 STG.E.U16 desc[UR14][R2.64], R5 ;  /* 0x0000000502001986 */ /* 0x0005e2000c10150e */
[----:B------:R-:W-:-:S04]  /*f420*/  ISETP.GT.AND P1, PT, R14, 0x8, PT ;  /* 0x000000080e00780c */ /* 0x000fc80003f24270 */
[----:B------:R-:W-:Y:S02]  /*f430*/  ISETP.GT.AND P2, PT, R0, RZ, P1 ;  /* 0x000000ff0000720c */ /* 0x000fe40000f44270 */
[----:B-1----:R-:W-:-:S04]  /*f440*/  IADD3 R4, P3, R2, UR9, RZ ;  /* 0x0000000902047c10 */ /* 0x002fc8000ff7e0ff */
[----:B--2---:R-:W-:-:S07]  /*f450*/  IADD3.X R5, R3, UR8, RZ, P3, !PT ;  /* 0x0000000803057c10 */ /* 0x004fce0009ffe4ff */
[----:B------:R1:W-:Y:S01]  /*f460*/  @P2 STG.E.U16 desc[UR14][R4.64], R7 ;  /* 0x0000000704002986 */ /* 0x0003e2000c10150e */
[----:B------:R-:W-:-:S03]  /*f470*/  ISETP.GT.AND P2, PT, R0, 0x1, P1 ;  /* 0x000000010000780c */ /* 0x000fc60000f44270 */
[----:B-1----:R-:W2:Y:S10]  /*f480*/  LDL.LU R7, [R1+0x14] ;  /* 0x0000140001077983 */ /* 0x002eb40000300800 */
[----:B------:R1:W-:Y:S04]  /*f490*/  @P2 STG.E.U16 desc[UR14][R4.64+0x2], R6 ;  /* 0x0000020604002986 */ /* 0x0003e8000c10150e */
[----:B-1----:R-:W3:Y:S01]  /*f4a0*/  LDL.LU R6, [R1+0x10] ;  /* 0x0000100001067983 */ /* 0x002ee20000300800 */
[----:B------:R-:W-:Y:S01]  /*f4b0*/  ISETP.GT.AND P2, PT, R0, 0x8, P0 ;  /* 0x000000080000780c */ /* 0x000fe20000744270 */
[----:B------:R-:W-:Y:S01]  /*f4c0*/  FMUL R8, R8, UR13 ;  /* 0x0000000d08087c20 */ /* 0x000fe20008400000 */
[----:B------:R-:W-:-:S02]  /*f4d0*/  ISETP.GT.AND P3, PT, R0, 0x9, P0 ;  /* 0x000000090000780c */ /* 0x000fc40000764270 */
[----:B------:R-:W-:Y:S01]  /*f4e0*/  ISETP.GT.AND P4, PT, R0, 0x8, P1 ;  /* 0x000000080000780c */ /* 0x000fe20000f84270 */
[----:B--2---:R-:W-:-:S05]  /*f4f0*/  FMUL R7, R7, UR13 ;  /* 0x0000000d07077c20 */ /* 0x004fca0008400000 */
[----:B------:R-:W-:Y:S01]  /*f500*/  F2FP.BF16.F32.PACK_AB R7, RZ, R7 ;  /* 0x00000007ff07723e */ /* 0x000fe200000010ff */
[----:B---3--:R-:W-:-:S05]  /*f510*/  FMUL R6, R6, UR13 ;  /* 0x0000000d06067c20 */ /* 0x008fca0008400000 */
[----:B------:R-:W-:-:S04]  /*f520*/  F2FP.BF16.F32.PACK_AB R6, RZ, R6 ;  /* 0x00000006ff06723e */ /* 0x000fc800000010ff */
[----:B------:R-:W-:Y:S02]  /*f530*/  PRMT R9, R6, 0x7610, R9 ;  /* 0x0000761006097816 */ /* 0x000fe40000000009 */
[----:B------:R-:W-:Y:S01]  /*f540*/  F2FP.BF16.F32.PACK_AB R6, RZ, R8 ;  /* 0x00000008ff06723e */ /* 0x000fe200000010ff */
[----:B------:R1:W-:Y:S04]  /*f550*/  @P3 STG.E.U16 desc[UR14][R2.64+0x12], R7 ;  /* 0x0000120702003986 */ /* 0x0003e8000c10150e */
[----:B------:R-:W2:Y:S04]  /*f560*/  LDL.LU R8, [R1+0x28] ;  /* 0x0000280001087983 */ /* 0x000ea80000300800 */
[----:B------:R-:W-:Y:S04]  /*f570*/  @P2 STG.E.U16 desc[UR14][R2.64+0x10], R9 ;  /* 0x0000100902002986 */ /* 0x000fe8000c10150e */
[----:B-1----:R-:W3:Y:S04]  /*f580*/  LDL.LU R7, [R1+0x24] ;  /* 0x0000240001077983 */ /* 0x002ee80000300800 */
[----:B------:R1:W-:Y:S04]  /*f590*/  @P4 STG.E.U16 desc[UR14][R4.64+0x10], R6 ;  /* 0x0000100604004986 */ /* 0x0003e8000c10150e */
[----:B-1----:R-:W4:Y:S01]  /*f5a0*/  LDL.LU R6, [R1+0x1c] ;  /* 0x00001c0001067983 */ /* 0x002f220000300800 */
[----:B------:R-:W-:Y:S01]  /*f5b0*/  ISETP.GT.AND P2, PT, R0, 0x9, P1 ;  /* 0x000000090000780c */ /* 0x000fe20000f44270 */
[----:B----4-:R-:W-:-:S05]  /*f5c0*/  FMUL R6, R6, UR13 ;  /* 0x0000000d06067c20 */ /* 0x010fca0008400000 */
[----:B------:R-:W-:-:S07]  /*f5d0*/  F2FP.BF16.F32.PACK_AB R6, RZ, R6 ;  /* 0x00000006ff06723e */ /* 0x000fce00000010ff */
[----:B------:R1:W-:Y:S04]  /*f5e0*/  @P2 STG.E.U16 desc[UR14][R4.64+0x12], R6 ;  /* 0x0000120604002986 */ /* 0x0003e8000c10150e */
[----:B-1----:R-:W4:Y:S01]  /*f5f0*/  LDL.LU R6, [R1+0x20] ;  /* 0x0000200001067983 */ /* 0x002f220000300800 */
[----:B--2---:R-:W-:Y:S01]  /*f600*/  FMUL R8, R8, UR13 ;  /* 0x0000000d08087c20 */ /* 0x004fe20008400000 */
[C---:B------:R-:W-:Y:S01]  /*f610*/  ISETP.GT.AND P2, PT, R0.reuse, 0x10, P0 ;  /* 0x000000100000780c */ /* 0x040fe20000744270 */
[----:B---3--:R-:W-:Y:S01]  /*f620*/  FMUL R7, R7, UR13 ;  /* 0x0000000d07077c20 */ /* 0x008fe20008400000 */
[C---:B------:R-:W-:Y:S02]  /*f630*/  ISETP.GT.AND P3, PT, R0.reuse, 0x11, P0 ;  /* 0x000000110000780c */ /* 0x040fe40000764270 */
[----:B------:R-:W-:-:S02]  /*f640*/  ISETP.GT.AND P4, PT, R0, 0x10, P1 ;  /* 0x000000100000780c */ /* 0x000fc40000f84270 */
[----:B------:R-:W-:Y:S01]  /*f650*/  F2FP.BF16.F32.PACK_AB R7, RZ, R7 ;  /* 0x00000007ff07723e */ /* 0x000fe200000010ff */
[----:B----4-:R-:W-:-:S05]  /*f660*/  FMUL R6, R6, UR13 ;  /* 0x0000000d06067c20 */ /* 0x010fca0008400000 */
[----:B------:R-:W-:-:S04]  /*f670*/  F2FP.BF16.F32.PACK_AB R6, RZ, R6 ;  /* 0x00000006ff06723e */ /* 0x000fc800000010ff */
[----:B------:R-:W-:Y:S02]  /*f680*/  PRMT R9, R6, 0x7610, R9 ;  /* 0x0000761006097816 */ /* 0x000fe40000000009 */
[----:B------:R-:W-:Y:S02]  /*f690*/  F2FP.BF16.F32.PACK_AB R6, RZ, R8 ;  /* 0x00000008ff06723e */ /* 0x000fe400000010ff */
[----:B------:R-:W2:Y:S04]  /*f6a0*/  LDL.LU R8, [R1+0x2c] ;  /* 0x00002c0001087983 */ /* 0x000ea80000300800 */
[----:B------:R1:W-:Y:S01]  /*f6b0*/  @P2 STG.E.U16 desc[UR14][R2.64+0x20], R9 ;  /* 0x0000200902002986 */ /* 0x0003e2000c10150e */
[----:B------:R-:W-:-:S03]  /*f6c0*/  ISETP.GT.AND P2, PT, R0, 0x11, P1 ;  /* 0x000000110000780c */ /* 0x000fc60000f44270 */
[----:B------:R-:W-:Y:S04]  /*f6d0*/  @P3 STG.E.U16 desc[UR14][R2.64+0x22], R7 ;  /* 0x0000220702003986 */ /* 0x000fe8000c10150e */
[----:B------:R3:W-:Y:S04]  /*f6e0*/  @P4 STG.E.U16 desc[UR14][R4.64+0x20], R6 ;  /* 0x0000200604004986 */ /* 0x0007e8000c10150e */
[----:B-1----:R-:W4:Y:S01]  /*f6f0*/  LDL.LU R9, [R1+0x34] ;  /* 0x0000340001097983 */ /* 0x002f220000300800 */
[----:B--2---:R-:W-:-:S05]  /*f700*/  FMUL R8, R8, UR13 ;  /* 0x0000000d08087c20 */ /* 0x004fca0008400000 */
[----:B------:R-:W-:-:S04]  /*f710*/  F2FP.BF16.F32.PACK_AB R8, RZ, R8 ;  /* 0x00000008ff08723e */ /* 0x000fc800000010ff */
[----:B---3--:R-:W-:Y:S02]  /*f720*/  PRMT R6, R8, 0x7610, R6 ;  /* 0x0000761008067816 */ /* 0x008fe40000000006 */
[----:B------:R-:W2:Y:S04]  /*f730*/  LDL.LU R8, [R1+0x30] ;  /* 0x0000300001087983 */ /* 0x000ea80000300800 */
[----:B------:R1:W-:Y:S04]  /*f740*/  @P2 STG.E.U16 desc[UR14][R4.64+0x22], R6 ;  /* 0x0000220604002986 */ /* 0x0003e8000c10150e */
[----:B-1----:R-:W3:Y:S01]  /*f750*/  LDL.LU R6, [R1+0x3c] ;  /* 0x00003c0001067983 */ /* 0x002ee20000300800 */
[----:B------:R-:W-:Y:S01]  /*f760*/  ISETP.GT.AND P2, PT, R0, 0x18, P0 ;  /* 0x000000180000780c */ /* 0x000fe20000744270 */
[----:B----4-:R-:W-:Y:S01]  /*f770*/  FMUL R9, R9, UR13 ;  /* 0x0000000d09097c20 */ /* 0x010fe20008400000 */
[----:B--2---:R-:W-:-:S05]  /*f780*/  FMUL R8, R8, UR13 ;  /* 0x0000000d08087c20 */ /* 0x004fca0008400000 */
[----:B------:R-:W-:Y:S02]  /*f790*/  F2FP.BF16.F32.PACK_AB R7, RZ, R8 ;  /* 0x00000008ff07723e */ /* 0x000fe400000010ff */
[----:B------:R-:W-:Y:S02]  /*f7a0*/  F2FP.BF16.F32.PACK_AB R8, RZ, R9 ;  /* 0x00000009ff08723e */ /* 0x000fe400000010ff */
[----:B------:R-:W2:Y:S01]  /*f7b0*/  LDL.LU R9, [R1+0x38] ;  /* 0x0000380001097983 */ /* 0x000ea20000300800 */
[C---:B------:R-:W-:Y:S02]  /*f7c0*/  ISETP.GT.AND P3, PT, R0.reuse, 0x19, P0 ;  /* 0x000000190000780c */ /* 0x040fe40000764270 */
[----:B------:R-:W-:Y:S01]  /*f7d0*/  ISETP.GT.AND P4, PT, R0, 0x18, P1 ;  /* 0x000000180000780c */ /* 0x000fe20000f84270 */
[----:B------:R1:W-:Y:S01]  /*f7e0*/  @P2 STG.E.U16 desc[UR14][R2.64+0x30], R7 ;  /* 0x0000300702002986 */ /* 0x0003e2000c10150e */
[----:B---3--:R-:W-:-:S05]  /*f7f0*/  FMUL R6, R6, UR13 ;  /* 0x0000000d06067c20 */ /* 0x008fca0008400000 */
[----:B------:R-:W-:Y:S01]  /*f800*/  F2FP.BF16.F32.PACK_AB R6, RZ, R6 ;  /* 0x00000006ff06723e */ /* 0x000fe200000010ff */
[----:B-1----:R-:W3:Y:S03]  /*f810*/  LDL.LU R7, [R1+0x44] ;  /* 0x0000440001077983 */ /* 0x002ee60000300800 */
[----:B------:R-:W-:Y:S02]  /*f820*/  PRMT R10, R6, 0x7610, R10 ;  /* 0x00007610060a7816 */ /* 0x000fe4000000000a */
[----:B------:R-:W4:Y:S04]  /*f830*/  LDL.LU R6, [R1+0x40] ;  /* 0x0000400001067983 */ /* 0x000f280000300800 */
[----:B------:R1:W-:Y:S01]  /*f840*/  @P3 STG.E.U16 desc[UR14][R2.64+0x32], R8 ;  /* 0x0000320802003986 */ /* 0x0003e2000c10150e */
[----:B------:R-:W-:-:S02]  /*f850*/  ISETP.GT.AND P2, PT, R0, 0x19, P1 ;  /* 0x000000190000780c */ /* 0x000fc40000f44270 */
[----:B------:R-:W-:Y:S01]  /*f860*/  ISETP.GT.AND P5, PT, R0, 0x30, P1 ;  /* 0x000000300000780c */ /* 0x000fe20000fa4270 */
[----:B------:R-:W-:Y:S01]  /*f870*/  FMUL R12, R12, UR13 ;  /* 0x0000000d0c0c7c20 */ /* 0x000fe20008400000 */
        /* <DEDUP_REMOVED lines=31> */
[----:B------:R-:W-:-:S02]  /*fa70*/  USHF.L.U32 UR6, UR18, 0x6, URZ ;  /* 0x0000000612067899 */ /* 0x000fc4000800063f */
[----:B------:R-:W-:Y:S01]  /*fa80*/  USHF.L.U64.HI UR7, UR18, 0x6, UR19 ;  /* 0x0000000612077899 */ /* 0x000fe20008010213 */
[----:B------:R-:W-:Y:S01]  /*fa90*/  FMUL R152, R152, UR13 ;  /* 0x0000000d98987c20 */ /* 0x000fe20008400000 */
[----:B------:R-:W-:Y:S01]  /*faa0*/  FMUL R153, R153, UR13 ;  /* 0x0000000d99997c20 */ /* 0x000fe20008400000 */
[----:B------:R-:W-:Y:S01]  /*fab0*/  FMUL R154, R154, UR13 ;  /* 0x0000000d9a9a7c20 */ /* 0x000fe20008400000 */
[----:B------:R-:W-:Y:S01]  /*fac0*/  FMUL R155, R155, UR13 ;  /* 0x0000000d9b9b7c20 */ /* 0x000fe20008400000 */
[----:B--2---:R-:W-:-:S05]  /*fad0*/  FMUL R9, R9, UR13 ;  /* 0x0000000d09097c20 */ /* 0x004fca0008400000 */
[----:B------:R-:W-:Y:S01]  /*fae0*/  F2FP.BF16.F32.PACK_AB R9, RZ, R9 ;  /* 0x00000009ff09723e */ /* 0x000fe200000010ff */
[----:B----4-:R-:W-:-:S05]  /*faf0*/  FMUL R6, R6, UR13 ;  /* 0x0000000d06067c20 */ /* 0x010fca0008400000 */
[----:B-1----:R-:W-:Y:S02]  /*fb00*/  F2FP.BF16.F32.PACK_AB R8, RZ, R6 ;  /* 0x00000006ff08723e */ /* 0x002fe400000010ff */
[----:B------:R-:W2:Y:S04]  /*fb10*/  LDL.LU R6, [R1+0x48] ;  /* 0x0000480001067983 */ /* 0x000ea80000300800 */
[----:B------:R1:W-:Y:S04]  /*fb20*/  @P4 STG.E.U16 desc[UR14][R4.64+0x30], R9 ;  /* 0x0000300904004986 */ /* 0x0003e8000c10150e */
[----:B------:R-:W-:Y:S01]  /*fb30*/  @P2 STG.E.U16 desc[UR14][R4.64+0x32], R10 ;  /* 0x0000320a04002986 */ /* 0x000fe2000c10150e */
[C---:B------:R-:W-:Y:S01]  /*fb40*/  ISETP.GT.AND P2, PT, R0.reuse, 0x20, P0 ;  /* 0x000000200000780c */ /* 0x040fe20000744270 */
[----:B---3--:R-:W-:Y:S01]  /*fb50*/  FMUL R7, R7, UR13 ;  /* 0x0000000d07077c20 */ /* 0x008fe20008400000 */
[----:B------:R-:W-:-:S02]  /*fb60*/  ISETP.GT.AND P3, PT, R0, 0x21, P0 ;  /* 0x000000210000780c */ /* 0x000fc40000764270 */
[----:B------:R-:W-:Y:S02]  /*fb70*/  ISETP.GT.AND P4, PT, R0, 0x20, P1 ;  /* 0x000000200000780c */ /* 0x000fe40000f84270 */
[----:B------:R-:W-:-:S07]  /*fb80*/  F2FP.BF16.F32.PACK_AB R7, RZ, R7 ;  /* 0x00000007ff07723e */ /* 0x000fce00000010ff */
[----:B------:R3:W-:Y:S01]  /*fb90*/  @P2 STG.E.U16 desc[UR14][R2.64+0x40], R8 ;  /* 0x0000400802002986 */ /* 0x0007e2000c10150e */
[----:B------:R-:W-:Y:S02]  /*fba0*/  ISETP.GT.AND P2, PT, R0, 0x21, P1 ;  /* 0x000000210000780c */ /* 0x000fe40000f44270 */
[----:B-1----:R-:W-:Y:S01]  /*fbb0*/  PRMT R9, R7, 0x7610, R9 ;  /* 0x0000761007097816 */ /* 0x002fe20000000009 */
[----:B------:R-:W-:-:S04]  /*fbc0*/  FMUL R7, R250, UR13 ;  /* 0x0000000dfa077c20 */ /* 0x000fc80008400000 */
[----:B------:R1:W-:Y:S01]  /*fbd0*/  @P3 STG.E.U16 desc[UR14][R2.64+0x42], R9 ;  /* 0x0000420902003986 */ /* 0x0003e2000c10150e */
[----:B------:R-:W-:Y:S01]  /*fbe0*/  ISETP.GT.AND P3, PT, R0, 0x29, P0 ;  /* 0x000000290000780c */ /* 0x000fe20000764270 */
[----:B---3--:R-:W-:Y:S01]  /*fbf0*/  FMUL R8, R249, UR13 ;  /* 0x0000000df9087c20 */ /* 0x008fe20008400000 */
[----:B------:R-:W-:-:S04]  /*fc00*/  F2FP.BF16.F32.PACK_AB R7, RZ, R7 ;  /* 0x00000007ff07723e */ /* 0x000fc800000010ff */
[----:B------:R-:W-:Y:S02]  /*fc10*/  F2FP.BF16.F32.PACK_AB R8, RZ, R8 ;  /* 0x00000008ff08723e */ /* 0x000fe400000010ff */
[----:B------:R-:W-:Y:S02]  /*fc20*/  PRMT R15, R7, 0x7610, R15 ;  /* 0x00007610070f7816 */ /* 0x000fe4000000000f */
[----:B------:R-:W-:Y:S01]  /*fc30*/  PRMT R17, R8, 0x7610, R17 ;  /* 0x0000761008117816 */ /* 0x000fe20000000011 */
[----:B------:R-:W-:Y:S01]  /*fc40*/  FMUL R7, R247, UR13 ;  /* 0x0000000df7077c20 */ /* 0x000fe20008400000 */
[----:B------:R-:W-:-:S04]  /*fc50*/  FMUL R8, R246, UR13 ;  /* 0x0000000df6087c20 */ /* 0x000fc80008400000 */
[----:B------:R-:W-:Y:S02]  /*fc60*/  F2FP.BF16.F32.PACK_AB R7, RZ, R7 ;  /* 0x00000007ff07723e */ /* 0x000fe400000010ff */
[----:B------:R-:W-:Y:S01]  /*fc70*/  F2FP.BF16.F32.PACK_AB R8, RZ, R8 ;  /* 0x00000008ff08723e */ /* 0x000fe200000010ff */
[----:B-1----:R-:W-:Y:S01]  /*fc80*/  FMUL R9, R245, UR13 ;  /* 0x0000000df5097c20 */ /* 0x002fe20008400000 */
[----:B------:R-:W-:-:S04]  /*fc90*/  F2FP.BF16.F32.PACK_AB R12, RZ, R12 ;  /* 0x0000000cff0c723e */ /* 0x000fc800000010ff */
[----:B------:R-:W-:Y:S02]  /*fca0*/  F2FP.BF16.F32.PACK_AB R9, RZ, R9 ;  /* 0x00000009ff09723e */ /* 0x000fe400000010ff */
[----:B------:R-:W-:Y:S02]  /*fcb0*/  F2FP.BF16.F32.PACK_AB R16, RZ, R16 ;  /* 0x00000010ff10723e */ /* 0x000fe400000010ff */
[----:B------:R-:W-:Y:S02]  /*fcc0*/  F2FP.BF16.F32.PACK_AB R18, RZ, R18 ;  /* 0x00000012ff12723e */ /* 0x000fe400000010ff */
[----:B------:R-:W-:Y:S02]  /*fcd0*/  F2FP.BF16.F32.PACK_AB R20, RZ, R20 ;  /* 0x00000014ff14723e */ /* 0x000fe400000010ff */
[----:B------:R-:W-:Y:S02]  /*fce0*/  F2FP.BF16.F32.PACK_AB R19, RZ, R19 ;  /* 0x00000013ff13723e */ /* 0x000fe400000010ff */
[----:B------:R-:W-:-:S02]  /*fcf0*/  F2FP.BF16.F32.PACK_AB R21, RZ, R21 ;  /* 0x00000015ff15723e */ /* 0x000fc400000010ff */
        /* <DEDUP_REMOVED lines=25> */
[----:B------:R-:W-:Y:S01]  /*fe90*/  F2FP.BF16.F32.PACK_AB R239, RZ, R239 ;  /* 0x000000efffef723e */ /* 0x000fe200000010ff */
[----:B--2---:R-:W-:-:S05]  /*fea0*/  FMUL R6, R6, UR13 ;  /* 0x0000000d06067c20 */ /* 0x004fca0008400000 */
[----:B------:R-:W-:-:S04]  /*feb0*/  F2FP.BF16.F32.PACK_AB R6, RZ, R6 ;  /* 0x00000006ff06723e */ /* 0x000fc800000010ff */
[----:B------:R-:W-:Y:S01]  /*fec0*/  PRMT R10, R6, 0x7610, R10 ;  /* 0x00007610060a7816 */ /* 0x000fe2000000000a */
[----:B------:R-:W-:-:S05]  /*fed0*/  FMUL R6, R252, UR13 ;  /* 0x0000000dfc067c20 */ /* 0x000fca0008400000 */
[----:B------:R-:W-:-:S04]  /*fee0*/  F2FP.BF16.F32.PACK_AB R6, RZ, R6 ;  /* 0x00000006ff06723e */ /* 0x000fc800000010ff */
[----:B------:R-:W-:Y:S01]  /*fef0*/  PRMT R11, R6, 0x7610, R11 ;  /* 0x00007610060b7816 */ /* 0x000fe2000000000b */
[----:B------:R1:W-:Y:S01]  /*ff00*/  @P4 STG.E.U16 desc[UR14][R4.64+0x40], R10 ;  /* 0x0000400a04004986 */ /* 0x0003e2000c10150e */
[----:B------:R-:W-:-:S03]  /*ff10*/  FMUL R6, R251, UR13 ;  /* 0x0000000dfb067c20 */ /* 0x000fc60008400000 */
[----:B------:R2:W-:Y:S01]  /*ff20*/  @P2 STG.E.U16 desc[UR14][R4.64+0x42], R11 ;  /* 0x0000420b04002986 */ /* 0x0005e2000c10150e */
[C---:B------:R-:W-:Y:S02]  /*ff30*/  ISETP.GT.AND P2, PT, R0.reuse, 0x28, P0 ;  /* 0x000000280000780c */ /* 0x040fe40000744270 */
[----:B------:R-:W-:Y:S02]  /*ff40*/  ISETP.GT.AND P4, PT, R0, 0x28, P1 ;  /* 0x000000280000780c */ /* 0x000fe40000f84270 */
[----:B------:R-:W-:-:S04]  /*ff50*/  F2FP.BF16.F32.PACK_AB R6, RZ, R6 ;  /* 0x00000006ff06723e */ /* 0x000fc800000010ff */
[----:B------:R-:W-:Y:S01]  /*ff60*/  PRMT R13, R6, 0x7610, R13 ;  /* 0x00007610060d7816 */ /* 0x000fe2000000000d */
[----:B------:R-:W-:Y:S01]  /*ff70*/  @P3 STG.E.U16 desc[UR14][R2.64+0x52], R15 ;  /* 0x0000520f02003986 */ /* 0x000fe2000c10150e */
[----:B------:R-:W-:-:S03]  /*ff80*/  ISETP.GT.AND P3, PT, R0, 0x30, P0 ;  /* 0x000000300000780c */ /* 0x000fc60000764270 */
[----:B------:R3:W-:Y:S01]  /*ff90*/  @P2 STG.E.U16 desc[UR14][R2.64+0x50], R13 ;  /* 0x0000500d02002986 */ /* 0x0007e2000c10150e */
[----:B------:R-:W-:Y:S01]  /*ffa0*/  ISETP.GT.AND P2, PT, R0, 0x29, P1 ;  /* 0x000000290000780c */ /* 0x000fe20000f44270 */
[----:B------:R-:W-:Y:S02]  /*ffb0*/  FMUL R6, R248, UR13 ;  /* 0x0000000df8067c20 */ /* 0x000fe40008400000 */
[----:B------:R4:W-:Y:S01]  /*ffc0*/  @P4 STG.E.U16 desc[UR14][R4.64+0x50], R17 ;  /* 0x0000501104004986 */ /* 0x0009e2000c10150e */
[----:B------:R-:W-:Y:S02]  /*ffd0*/  ISETP.GT.AND P4, PT, R0, 0x31, P0 ;  /* 0x000000310000780c */ /* 0x000fe40000784270 */
[----:B------:R-:W-:Y:S01]  /*ffe0*/  F2FP.BF16.F32.PACK_AB R6, RZ, R6 ;  /* 0x00000006ff06723e */ /* 0x000fe200000010ff */
[----:B-1----:R-:W-:Y:S01]  /*fff0*/  FMUL R10, R244, UR13 ;  /* 0x0000000df40a7c20 */ /* 0x002fe20008400000 */
[----:B--2---:R-:W-:-:S05]  /*10000*/  FMUL R11, R243, UR13 ;  /* 0x0000000df30b7c20 */ /* 0x004fca0008400000 */
[----:B------:R-:W-:Y:S01]  /*10010*/  @P2 STG.E.U16 desc[UR14][R4.64+0x52], R6 ;  /* 0x0000520604002986 */ /* 0x000fe2000c10150e */
[----:B------:R-:W-:-:S03]  /*10020*/  ISETP.GT.AND P2, PT, R0, 0x31, P1 ;  /* 0x000000310000780c */ /* 0x000fc60000f44270 */
[----:B------:R-:W-:Y:S01]  /*10030*/  @P3 STG.E.U16 desc[UR14][R2.64+0x60], R7 ;  /* 0x0000600702003986 */ /* 0x000fe2000c10150e */
[----:B------:R-:W-:-:S03]  /*10040*/  ISETP.GT.AND P3, PT, R0, 0x38, P0 ;  /* 0x000000380000780c */ /* 0x000fc60000764270 */
[----:B------:R-:W-:Y:S01]  /*10050*/  @P4 STG.E.U16 desc[UR14][R2.64+0x62], R8 ;  /* 0x0000620802004986 */ /* 0x000fe2000c10150e */
[C---:B------:R-:W-:Y:S02]  /*10060*/  ISETP.GT.AND P4, PT, R0.reuse, 0x39, P0 ;  /* 0x000000390000780c */ /* 0x040fe40000784270 */
[----:B------:R-:W-:Y:S02]  /*10070*/  F2FP.BF16.F32.PACK_AB R10, RZ, R10 ;  /* 0x0000000aff0a723e */ /* 0x000fe400000010ff */
[----:B------:R-:W-:Y:S01]  /*10080*/  F2FP.BF16.F32.PACK_AB R11, RZ, R11 ;  /* 0x0000000bff0b723e */ /* 0x000fe200000010ff */
[----:B------:R-:W-:Y:S01]  /*10090*/  @P5 STG.E.U16 desc[UR14][R4.64+0x60], R9 ;  /* 0x0000600904005986 */ /* 0x000fe2000c10150e */
[----:B------:R-:W-:-:S03]  /*100a0*/  ISETP.GT.AND P5, PT, R0, 0x38, P1 ;  /* 0x000000380000780c */ /* 0x000fc60000fa4270 */
[----:B------:R-:W-:Y:S01]  /*100b0*/  @P2 STG.E.U16 desc[UR14][R4.64+0x62], R10 ;  /* 0x0000620a04002986 */ /* 0x000fe2000c10150e */
[----:B------:R-:W-:Y:S01]  /*100c0*/  ISETP.GT.AND P2, PT, R0, 0x39, P1 ;  /* 0x000000390000780c */ /* 0x000fe20000f44270 */
[----:B---3--:R-:W-:Y:S02]  /*100d0*/  FMUL R13, R242, UR13 ;  /* 0x0000000df20d7c20 */ /* 0x008fe40008400000 */
[----:B------:R-:W-:Y:S01]  /*100e0*/  @P3 STG.E.U16 desc[UR14][R2.64+0x70], R11 ;  /* 0x0000700b02003986 */ /* 0x000fe2000c10150e */
[C---:B------:R-:W-:Y:S01]  /*100f0*/  ISETP.GT.AND P3, PT, R0.reuse, 0x40, P0 ;  /* 0x000000400000780c */ /* 0x040fe20000764270 */
[----:B------:R-:W-:Y:S02]  /*10100*/  FMUL R15, R241, UR13 ;  /* 0x0000000df10f7c20 */ /* 0x000fe40008400000 */
[----:B------:R-:W-:Y:S01]  /*10110*/  @P4 STG.E.U16 desc[UR14][R2.64+0x72], R12 ;  /* 0x0000720c02004986 */ /* 0x000fe2000c10150e */
[----:B------:R-:W-:Y:S02]  /*10120*/  ISETP.GT.AND P4, PT, R0, 0x41, P0 ;  /* 0x000000410000780c */ /* 0x000fe40000784270 */
[----:B------:R-:W-:-:S02]  /*10130*/  F2FP.BF16.F32.PACK_AB R13, RZ, R13 ;  /* 0x0000000dff0d723e */ /* 0x000fc400000010ff */
[----:B------:R-:W-:-:S03]  /*10140*/  F2FP.BF16.F32.PACK_AB R15, RZ, R15 ;  /* 0x0000000fff0f723e */ /* 0x000fc600000010ff */
[----:B------:R-:W-:Y:S01]  /*10150*/  @P5 STG.E.U16 desc[UR14][R4.64+0x70], R13 ;  /* 0x0000700d04005986 */ /* 0x000fe2000c10150e */
[----:B------:R-:W-:-:S03]  /*10160*/  ISETP.GT.AND P5, PT, R0, 0x40, P1 ;  /* 0x000000400000780c */ /* 0x000fc60000fa4270 */
[----:B------:R-:W-:Y:S01]  /*10170*/  @P2 STG.E.U16 desc[UR14][R4.64+0x72], R15 ;  /* 0x0000720f04002986 */ /* 0x000fe2000c10150e */
[----:B------:R-:W-:Y:S01]  /*10180*/  ISETP.GT.AND P2, PT, R0, 0x41, P1 ;  /* 0x000000410000780c */ /* 0x000fe20000f44270 */
[----:B----4-:R-:W-:Y:S02]  /*10190*/  FMUL R17, R240, UR13 ;  /* 0x0000000df0117c20 */ /* 0x010fe40008400000 */
[----:B------:R-:W-:Y:S01]  /*101a0*/  @P3 STG.E.U16 desc[UR14][R2.64+0x80], R16 ;  /* 0x0000801002003986 */ /* 0x000fe2000c10150e */
[----:B------:R-:W-:-:S03]  /*101b0*/  ISETP.GT.AND P3, PT, R0, 0x48, P0 ;  /* 0x000000480000780c */ /* 0x000fc60000764270 */
[----:B------:R-:W-:Y:S01]  /*101c0*/  @P4 STG.E.U16 desc[UR14][R2.64+0x82], R18 ;  /* 0x0000821202004986 */ /* 0x000fe2000c10150e */
[----:B------:R-:W-:Y:S02]  /*101d0*/  ISETP.GT.AND P4, PT, R0, 0x49, P0 ;  /* 0x000000490000780c */ /* 0x000fe40000784270 */
[----:B------:R-:W-:-:S05]  /*101e0*/  F2FP.BF16.F32.PACK_AB R17, RZ, R17 ;  /* 0x00000011ff11723e */ /* 0x000fca00000010ff */
[----:B------:R-:W-:Y:S01]  /*101f0*/  @P5 STG.E.U16 desc[UR14][R4.64+0x80], R17 ;  /* 0x0000801104005986 */ /* 0x000fe2000c10150e */
[----:B------:R-:W-:-:S03]  /*10200*/  ISETP.GT.AND P5, PT, R0, 0x48, P1 ;  /* 0x000000480000780c */ /* 0x000fc60000fa4270 */
        /* <DEDUP_REMOVED lines=43> */
[C---:B------:R-:W-:Y:S02]  /*104c0*/  ISETP.GT.AND P3, PT, R0.reuse, 0x78, P0 ;  /* 0x000000780000780c */ /* 0x040fe40000764270 */
[C---:B------:R-:W-:Y:S01]  /*104d0*/  ISETP.GT.AND P0, PT, R0.reuse, 0x79, P0 ;  /* 0x000000790000780c */ /* 0x040fe20000704270 */
[----:B------:R-:W-:Y:S01]  /*104e0*/  @P4 STG.E.U16 desc[UR14][R2.64+0xe2], R233 ;  /* 0x0000e2e902004986 */ /* 0x000fe2000c10150e */
[C---:B------:R-:W-:Y:S02]  /*104f0*/  ISETP.GT.AND P4, PT, R0.reuse, 0x78, P1 ;  /* 0x000000780000780c */ /* 0x040fe40000f84270 */
[----:B------:R-:W-:Y:S01]  /*10500*/  ISETP.GT.AND P1, PT, R0, 0x79, P1 ;  /* 0x000000790000780c */ /* 0x000fe20000f24270 */
[----:B------:R-:W-:Y:S01]  /*10510*/  @P5 STG.E.U16 desc[UR14][R4.64+0xe0], R234 ;  /* 0x0000e0ea04005986 */ /* 0x000fe2000c10150e */
[----:B------:R-:W-:-:S03]  /*10520*/  USHF.L.U32 UR10, UR6, 0x1, URZ ;  /* 0x00000001060a7899 */ /* 0x000fc6000800063f */
[----:B------:R-:W-:Y:S04]  /*10530*/  @P2 STG.E.U16 desc[UR14][R4.64+0xe2], R235 ;  /* 0x0000e2eb04002986 */ /* 0x000fe8000c10150e */
[----:B------:R-:W-:Y:S04]  /*10540*/  @P3 STG.E.U16 desc[UR14][R2.64+0xf0], R236 ;  /* 0x0000f0ec02003986 */ /* 0x000fe8000c10150e */
[----:B------:R-:W-:Y:S01]  /*10550*/  @P0 STG.E.U16 desc[UR14][R2.64+0xf2], R237 ;  /* 0x0000f2ed02000986 */ /* 0x000fe2000c10150e */
[----:B------:R-:W-:-:S03]  /*10560*/  ISETP.GT.AND P0, PT, R14, 0x48, PT ;  /* 0x000000480e00780c */ /* 0x000fc60003f04270 */
[----:B------:R-:W-:Y:S01]  /*10570*/  @P4 STG.E.U16 desc[UR14][R4.64+0xf0], R238 ;  /* 0x0000f0ee04004986 */ /* 0x000fe2000c10150e */
[----:B------:R-:W-:-:S03]  /*10580*/  USHF.L.U64.HI UR6, UR6, 0x1, UR7 ;  /* 0x0000000106067899 */ /* 0x000fc60008010207 */
[----:B------:R1:W-:Y:S01]  /*10590*/  @P1 STG.E.U16 desc[UR14][R4.64+0xf2], R239 ;  /* 0x0000f2ef04001986 */ /* 0x0003e2000c10150e */
[----:B------:R-:W-:Y:S02]  /*105a0*/  ISETP.GT.AND P1, PT, R14, 0x40, PT ;  /* 0x000000400e00780c */ /* 0x000fe40003f24270 */
[C---:B------:R-:W-:Y:S02]  /*105b0*/  ISETP.GT.AND P3, PT, R0.reuse, RZ, P0 ;  /* 0x000000ff0000720c */ /* 0x040fe40000764270 */
[C---:B------:R-:W-:Y:S02]  /*105c0*/  ISETP.GT.AND P5, PT, R0.reuse, RZ, P1 ;  /* 0x000000ff0000720c */ /* 0x040fe40000fa4270 */
[----:B------:R-:W-:Y:S02]  /*105d0*/  ISETP.GT.AND P4, PT, R0, 0x1, P1 ;  /* 0x000000010000780c */ /* 0x000fe40000f84270 */
[----:B-1----:R-:W-:Y:S02]  /*105e0*/  IADD3 R4, P6, R2, UR10, RZ ;  /* 0x0000000a02047c10 */ /* 0x002fe4000ffde0ff */
[----:B------:R-:W-:-:S02]  /*105f0*/  ISETP.GT.AND P2, PT, R0, 0x1, P0 ;  /* 0x000000010000780c */ /* 0x000fc40000744270 */
[----:B------:R-:W-:Y:S02]  /*10600*/  IADD3.X R5, R3, UR6, RZ, P6, !PT ;  /* 0x0000000603057c10 */ /* 0x000fe4000b7fe4ff */
[----:B------:R-:W-:Y:S02]  /*10610*/  IADD3 R10, P6, R4, UR9, RZ ;  /* 0x00000009040a7c10 */ /* 0x000fe4000ffde0ff */
[----:B------:R-:W-:Y:S02]  /*10620*/  F2FP.BF16.F32.PACK_AB R152, RZ, R152 ;  /* 0x00000098ff98723e */ /* 0x000fe400000010ff */
[----:B------:R-:W-:Y:S02]  /*10630*/  F2FP.BF16.F32.PACK_AB R153, RZ, R153 ;  /* 0x00000099ff99723e */ /* 0x000fe400000010ff */
[----:B------:R-:W-:Y:S02]  /*10640*/  F2FP.BF16.F32.PACK_AB R154, RZ, R154 ;  /* 0x0000009aff9a723e */ /* 0x000fe400000010ff */
[----:B------:R-:W-:Y:S01]  /*10650*/  IADD3.X R11, R5, UR8, RZ, P6, !PT ;  /* 0x00000008050b7c10 */ /* 0x000fe2000b7fe4ff */
[----:B------:R-:W-:Y:S01]  /*10660*/  FMUL R6, R156, UR13 ;  /* 0x0000000d9c067c20 */ /* 0x000fe20008400000 */
[----:B------:R-:W-:Y:S01]  /*10670*/  F2FP.BF16.F32.PACK_AB R155, RZ, R155 ;  /* 0x0000009bff9b723e */ /* 0x000fe200000010ff */
[----:B------:R-:W-:Y:S01]  /*10680*/  @P5 STG.E.U16 desc[UR14][R4.64], R152 ;  /* 0x0000009804005986 */ /* 0x000fe2000c10150e */
[----:B------:R-:W-:-:S03]  /*10690*/  FMUL R7, R157, UR13 ;  /* 0x0000000d9d077c20 */ /* 0x000fc60008400000 */
[----:B------:R-:W-:Y:S01]  /*106a0*/  @P4 STG.E.U16 desc[UR14][R4.64+0x2], R153 ;  /* 0x0000029904004986 */ /* 0x000fe2000c10150e */
[----:B------:R-:W-:-:S03]  /*106b0*/  ISETP.GT.AND P4, PT, R0, 0x9, P1 ;  /* 0x000000090000780c */ /* 0x000fc60000f84270 */
[----:B------:R-:W-:Y:S01]  /*106c0*/  @P3 STG.E.U16 desc[UR14][R10.64], R154 ;  /* 0x0000009a0a003986 */ /* 0x000fe2000c10150e */
[C---:B------:R-:W-:Y:S01]  /*106d0*/  ISETP.GT.AND P3, PT, R0.reuse, 0x8, P1 ;  /* 0x000000080000780c */ /* 0x040fe20000f64270 */
[----:B------:R-:W-:Y:S01]  /*106e0*/  IMAD.U32 R9, RZ, RZ, UR9 ;  /* 0x00000009ff097e24 */ /* 0x000fe2000f8e00ff */
[----:B------:R-:W-:Y:S01]  /*106f0*/  F2FP.BF16.F32.PACK_AB R6, RZ, R6 ;  /* 0x00000006ff06723e */ /* 0x000fe200000010ff */
[----:B------:R1:W-:Y:S01]  /*10700*/  @P2 STG.E.U16 desc[UR14][R10.64+0x2], R155 ;  /* 0x0000029b0a002986 */ /* 0x0003e2000c10150e */
[----:B------:R-:W-:Y:S01]  /*10710*/  ISETP.GT.AND P2, PT, R0, 0x8, P0 ;  /* 0x000000080000780c */ /* 0x000fe20000744270 */
[----:B------:R-:W-:Y:S01]  /*10720*/  FMUL R8, R158, UR13 ;  /* 0x0000000d9e087c20 */ /* 0x000fe20008400000 */
[----:B------:R-:W-:-:S04]  /*10730*/  F2FP.BF16.F32.PACK_AB R7, RZ, R7 ;  /* 0x00000007ff07723e */ /* 0x000fc800000010ff */
[----:B------:R-:W-:Y:S02]  /*10740*/  F2FP.BF16.F32.PACK_AB R8, RZ, R8 ;  /* 0x00000008ff08723e */ /* 0x000fe400000010ff */
[----:B-1----:R-:W-:Y:S01]  /*10750*/  PRMT R10, R6, 0x7610, R10 ;  /* 0x00007610060a7816 */ /* 0x002fe2000000000a */
[----:B------:R-:W-:Y:S01]  /*10760*/  IMAD.U32 R11, RZ, RZ, UR8 ;  /* 0x00000008ff0b7e24 */ /* 0x000fe2000f8e00ff */
[----:B------:R-:W-:Y:S02]  /*10770*/  IADD3 R6, P5, P6, R9, UR10, R2 ;  /* 0x0000000a09067c10 */ /* 0x000fe4000febe002 */
[----:B------:R-:W-:Y:S02]  /*10780*/  PRMT R9, R7, 0x7610, R9 ;  /* 0x0000761007097816 */ /* 0x000fe40000000009 */
[----:B------:R-:W-:Y:S01]  /*10790*/  IADD3.X R7, R11, UR6, R3, P5, P6 ;  /* 0x000000060b077c10 */ /* 0x000fe2000afec403 */
[----:B------:R-:W-:Y:S01]  /*107a0*/  @P3 STG.E.U16 desc[UR14][R4.64+0x10], R10 ;  /* 0x0000100a04003986 */ /* 0x000fe2000c10150e */
[----:B------:R-:W-:-:S03]  /*107b0*/  ISETP.GT.AND P3, PT, R0, 0x9, P0 ;  /* 0x000000090000780c */ /* 0x000fc60000764270 */
[----:B------:R-:W-:Y:S01]  /*107c0*/  @P4 STG.E.U16 desc[UR14][R4.64+0x12], R9 ;  /* 0x0000120904004986 */ /* 0x000fe2000c10150e */
[C---:B------:R-:W-:Y:S01]  /*107d0*/  ISETP.GT.AND P4, PT, R0.reuse, 0x10, P1 ;  /* 0x000000100000780c */ /* 0x040fe20000f84270 */
[----:B------:R-:W-:Y:S01]  /*107e0*/  FMUL R159, R159, UR13 ;  /* 0x0000000d9f9f7c20 */ /* 0x000fe20008400000 */
[C---:B------:R-:W-:Y:S01]  /*107f0*/  ISETP.GT.AND P5, PT, R0.reuse, 0x11, P1 ;  /* 0x000000110000780c */ /* 0x040fe20000fa4270 */
[----:B------:R-:W-:Y:S01]  /*10800*/  @P2 STG.E.U16 desc[UR14][R6.64+0x10], R8 ;  /* 0x0000100806002986 */ /* 0x000fe2000c10150e */
[----:B------:R-:W-:Y:S01]  /*10810*/  ISETP.GT.AND P2, PT, R0, 0x10, P0 ;  /* 0x000000100000780c */ /* 0x000fe20000744270 */
[----:B------:R-:W-:Y:S01]  /*10820*/  FMUL R160, R160, UR13 ;  /* 0x0000000da0a07c20 */ /* 0x000fe20008400000 */
[----:B------:R-:W-:Y:S01]  /*10830*/  FMUL R161, R161, UR13 ;  /* 0x0000000da1a17c20 */ /* 0x000fe20008400000 */
[----:B------:R-:W-:Y:S01]  /*10840*/  FMUL R162, R162, UR13 ;  /* 0x0000000da2a27c20 */ /* 0x000fe20008400000 */
[----:B------:R-:W-:Y:S02]  /*10850*/  F2FP.BF16.F32.PACK_AB R159, RZ, R159 ;  /* 0x0000009fff9f723e */ /* 0x000fe400000010ff */
[----:B------:R-:W-:-:S02]  /*10860*/  F2FP.BF16.F32.PACK_AB R160, RZ, R160 ;  /* 0x000000a0ffa0723e */ /* 0x000fc400000010ff */
[----:B------:R-:W-:Y:S02]  /*10870*/  F2FP.BF16.F32.PACK_AB R161, RZ, R161 ;  /* 0x000000a1ffa1723e */ /* 0x000fe400000010ff */
[----:B------:R-:W-:Y:S01]  /*10880*/  F2FP.BF16.F32.PACK_AB R162, RZ, R162 ;  /* 0x000000a2ffa2723e */ /* 0x000fe200000010ff */
[----:B------:R-:W-:Y:S01]  /*10890*/  @P3 STG.E.U16 desc[UR14][R6.64+0x12], R159 ;  /* 0x0000129f06003986 */ /* 0x000fe2000c10150e */
[----:B------:R-:W-:-:S03]  /*108a0*/  ISETP.GT.AND P3, PT, R0, 0x11, P0 ;  /* 0x000000110000780c */ /* 0x000fc60000764270 */
[----:B------:R-:W-:Y:S01]  /*108b0*/  @P4 STG.E.U16 desc[UR14][R4.64+0x20], R160 ;  /* 0x000020a004004986 */ /* 0x000fe2000c10150e */
[C---:B------:R-:W-:Y:S01]  /*108c0*/  ISETP.GT.AND P4, PT, R0.reuse, 0x18, P1 ;  /* 0x000000180000780c */ /* 0x040fe20000f84270 */
[----:B------:R-:W-:Y:S02]  /*108d0*/  FMUL R163, R163, UR13 ;  /* 0x0000000da3a37c20 */ /* 0x000fe40008400000 */
[----:B------:R-:W-:Y:S01]  /*108e0*/  @P5 STG.E.U16 desc[UR14][R4.64+0x22], R161 ;  /* 0x000022a104005986 */ /* 0x000fe2000c10150e */
[----:B------:R-:W-:Y:S01]  /*108f0*/  ISETP.GT.AND P5, PT, R0, 0x19, P1 ;  /* 0x000000190000780c */ /* 0x000fe20000fa4270 */
[----:B------:R-:W-:Y:S02]  /*10900*/  FMUL R164, R164, UR13 ;  /* 0x0000000da4a47c20 */ /* 0x000fe40008400000 */
[----:B------:R-:W-:Y:S01]  /*10910*/  @P2 STG.E.U16 desc[UR14][R6.64+0x20], R162 ;  /* 0x000020a206002986 */ /* 0x000fe2000c10150e */
[----:B------:R-:W-:Y:S01]  /*10920*/  ISETP.GT.AND P2, PT, R0, 0x18, P0 ;  /* 0x000000180000780c */ /* 0x000fe20000744270 */
[----:B------:R-:W-:Y:S01]  /*10930*/  FMUL R165, R165, UR13 ;  /* 0x0000000da5a57c20 */ /* 0x000fe20008400000 */
[----:B------:R-:W-:Y:S01]  /*10940*/  FMUL R166, R166, UR13 ;  /* 0x0000000da6a67c20 */ /* 0x000fe20008400000 */
[----:B------:R-:W-:-:S02]  /*10950*/  F2FP.BF16.F32.PACK_AB R163, RZ, R163 ;  /* 0x000000a3ffa3723e */ /* 0x000fc400000010ff */
[----:B------:R-:W-:Y:S02]  /*10960*/  F2FP.BF16.F32.PACK_AB R164, RZ, R164 ;  /* 0x000000a4ffa4723e */ /* 0x000fe400000010ff */
        /* <DEDUP_REMOVED lines=181> */
[C---:B------:R-:W-:Y:S02]  /*114c0*/  ISETP.GT.AND P4, PT, R0.reuse, 0x71, P0 ;  /* 0x000000710000780c */ /* 0x040fe40000784270 */
[----:B------:R-:W-:Y:S01]  /*114d0*/  ISETP.GT.AND P1, PT, R0, 0x79, P1 ;  /* 0x000000790000780c */ /* 0x000fe20000f24270 */
[----:B------:R-:W-:Y:S01]  /*114e0*/  @P5 STG.E.U16 desc[UR14][R4.64+0xe2], R209 ;  /* 0x0000e2d104005986 */ /* 0x000fe2000c10150e */
[----:B------:R-:W-:-:S03]  /*114f0*/  FMUL R211, R211, UR13 ;  /* 0x0000000dd3d37c20 */ /* 0x000fc60008400000 */
[----:B------:R-:W-:Y:S01]  /*11500*/  @P2 STG.E.U16 desc[UR14][R6.64+0xe0], R210 ;  /* 0x0000e0d206002986 */ /* 0x000fe2000c10150e */
[----:B------:R-:W-:Y:S01]  /*11510*/  ISETP.GT.AND P2, PT, R0, 0x78, P0 ;  /* 0x000000780000780c */ /* 0x000fe20000744270 */
[----:B------:R-:W-:Y:S01]  /*11520*/  FMUL R212, R212, UR13 ;  /* 0x0000000dd4d47c20 */ /* 0x000fe20008400000 */
[----:B------:R-:W-:Y:S01]  /*11530*/  FMUL R213, R213, UR13 ;  /* 0x0000000dd5d57c20 */ /* 0x000fe20008400000 */
[----:B------:R-:W-:Y:S02]  /*11540*/  F2FP.BF16.F32.PACK_AB R211, RZ, R211 ;  /* 0x000000d3ffd3723e */ /* 0x000fe400000010ff */
[----:B------:R-:W-:Y:S01]  /*11550*/  ISETP.GT.AND P0, PT, R0, 0x79, P0 ;  /* 0x000000790000780c */ /* 0x000fe20000704270 */
[----:B------:R-:W-:Y:S01]  /*11560*/  FMUL R214, R214, UR13 ;  /* 0x0000000dd6d67c20 */ /* 0x000fe20008400000 */
[----:B------:R-:W-:Y:S02]  /*11570*/  F2FP.BF16.F32.PACK_AB R212, RZ, R212 ;  /* 0x000000d4ffd4723e */ /* 0x000fe400000010ff */
[----:B------:R-:W-:Y:S01]  /*11580*/  F2FP.BF16.F32.PACK_AB R213, RZ, R213 ;  /* 0x000000d5ffd5723e */ /* 0x000fe200000010ff */
[----:B------:R-:W-:Y:S01]  /*11590*/  @P4 STG.E.U16 desc[UR14][R6.64+0xe2], R211 ;  /* 0x0000e2d306004986 */ /* 0x000fe2000c10150e */
[----:B------:R-:W-:Y:S01]  /*115a0*/  F2FP.BF16.F32.PACK_AB R214, RZ, R214 ;  /* 0x000000d6ffd6723e */ /* 0x000fe200000010ff */
[----:B------:R-:W-:-:S02]  /*115b0*/  USHF.L.U32 UR7, UR18, 0x8, URZ ;  /* 0x0000000812077899 */ /* 0x000fc4000800063f */
[----:B------:R-:W-:Y:S04]  /*115c0*/  @P3 STG.E.U16 desc[UR14][R4.64+0xf0], R212 ;  /* 0x0000f0d404003986 */ /* 0x000fe8000c10150e */
[----:B------:R1:W-:Y:S01]  /*115d0*/  @P1 STG.E.U16 desc[UR14][R4.64+0xf2], R213 ;  /* 0x0000f2d504001986 */ /* 0x0003e2000c10150e */
[----:B------:R-:W-:Y:S01]  /*115e0*/  FMUL R215, R215, UR13 ;  /* 0x0000000dd7d77c20 */ /* 0x000fe20008400000 */
[----:B------:R-:W-:Y:S01]  /*115f0*/  USHF.L.U64.HI UR6, UR18, 0x8, UR19 ;  /* 0x0000000812067899 */ /* 0x000fe20008010213 */
[----:B-1----:R-:W-:Y:S02]  /*11600*/  @P2 IMAD.MOV.U32 R4, RZ, RZ, R6 ;  /* 0x000000ffff042224 */ /* 0x002fe400078e0006 */
[----:B------:R-:W-:Y:S01]  /*11610*/  @P2 IMAD.MOV.U32 R5, RZ, RZ, R7 ;  /* 0x000000ffff052224 */ /* 0x000fe200078e0007 */
[----:B------:R-:W-:-:S04]  /*11620*/  F2FP.BF16.F32.PACK_AB R215, RZ, R215 ;  /* 0x000000d7ffd7723e */ /* 0x000fc800000010ff */
[----:B------:R1:W-:Y:S01]  /*11630*/  @P2 STG.E.U16 desc[UR14][R4.64+0xf0], R214 ;  /* 0x0000f0d604002986 */ /* 0x0003e2000c10150e */
[C---:B------:R-:W-:Y:S01]  /*11640*/  ISETP.GT.AND P3, PT, R14.reuse, 0x80, PT ;  /* 0x000000800e00780c */ /* 0x040fe20003f64270 */
[----:B------:R-:W-:Y:S01]  /*11650*/  IMAD.U32 R9, RZ, RZ, UR6 ;  /* 0x00000006ff097e24 */ /* 0x000fe2000f8e00ff */
[----:B------:R-:W-:Y:S01]  /*11660*/  ISETP.GT.AND P1, PT, R14, 0x88, PT ;  /* 0x000000880e00780c */ /* 0x000fe20003f24270 */
[----:B-1----:R-:W-:Y:S02]  /*11670*/  @P0 IMAD.MOV.U32 R5, RZ, RZ, R7 ;  /* 0x000000ffff050224 */ /* 0x002fe400078e0007 */
[----:B------:R-:W-:Y:S02]  /*11680*/  IMAD.U32 R7, RZ, RZ, UR7 ;  /* 0x00000007ff077e24 */ /* 0x000fe4000f8e00ff */
[----:B------:R-:W-:-:S03]  /*11690*/  @P0 IMAD.MOV.U32 R4, RZ, RZ, R6 ;  /* 0x000000ffff040224 */ /* 0x000fc600078e0006 */
[----:B------:R-:W-:Y:S02]  /*116a0*/  IADD3 R6, P5, P6, R2, UR9, R7 ;  /* 0x0000000902067c10 */ /* 0x000fe4000febe007 */
[----:B------:R1:W-:Y:S01]  /*116b0*/  @P0 STG.E.U16 desc[UR14][R4.64+0xf2], R215 ;  /* 0x0000f2d704000986 */ /* 0x0003e2000c10150e */
[C---:B------:R-:W-:Y:S02]  /*116c0*/  ISETP.GT.AND P0, PT, R0.reuse, RZ, P3 ;  /* 0x000000ff0000720c */ /* 0x040fe40001f04270 */
[----:B------:R-:W-:Y:S02]  /*116d0*/  ISETP.GT.AND P2, PT, R0, 0x1, P3 ;  /* 0x000000010000780c */ /* 0x000fe40001f44270 */
[----:B------:R-:W-:Y:S01]  /*116e0*/  IADD3.X R7, R3, UR8, R9, P5, P6 ;  /* 0x0000000803077c10 */ /* 0x000fe2000afec409 */
[----:B------:R-:W-:Y:S01]  /*116f0*/  FMUL R88, R88, UR13 ;  /* 0x0000000d58587c20 */ /* 0x000fe20008400000 */
[----:B------:R-:W-:Y:S01]  /*11700*/  ISETP.GT.AND P5, PT, R0, RZ, P1 ;  /* 0x000000ff0000720c */ /* 0x000fe20000fa4270 */
[----:B------:R-:W-:Y:S01]  /*11710*/  FMUL R89, R89, UR13 ;  /* 0x0000000d59597c20 */ /* 0x000fe20008400000 */
[----:B-1----:R-:W-:Y:S01]  /*11720*/  IADD3 R4, P4, R2, UR7, RZ ;  /* 0x0000000702047c10 */ /* 0x002fe2000ff9e0ff */
[----:B------:R-:W-:-:S03]  /*11730*/  FMUL R90, R90, UR13 ;  /* 0x0000000d5a5a7c20 */ /* 0x000fc60008400000 */
[----:B------:R-:W-:Y:S02]  /*11740*/  IADD3.X R5, R3, UR6, RZ, P4, !PT ;  /* 0x0000000603057c10 */ /* 0x000fe4000a7fe4ff */
[----:B------:R-:W-:Y:S02]  /*11750*/  IADD3 R8, P4, R4, UR9, RZ ;  /* 0x0000000904087c10 */ /* 0x000fe4000ff9e0ff */
[----:B------:R-:W-:Y:S02]  /*11760*/  F2FP.BF16.F32.PACK_AB R88, RZ, R88 ;  /* 0x00000058ff58723e */ /* 0x000fe400000010ff */
[----:B------:R-:W-:Y:S02]  /*11770*/  F2FP.BF16.F32.PACK_AB R89, RZ, R89 ;  /* 0x00000059ff59723e */ /* 0x000fe400000010ff */
[----:B------:R-:W-:Y:S02]  /*11780*/  F2FP.BF16.F32.PACK_AB R90, RZ, R90 ;  /* 0x0000005aff5a723e */ /* 0x000fe400000010ff */
[----:B------:R-:W-:Y:S01]  /*11790*/  IADD3.X R9, R5, UR8, RZ, P4, !PT ;  /* 0x0000000805097c10 */ /* 0x000fe2000a7fe4ff */
[----:B------:R-:W-:Y:S01]  /*117a0*/  @P0 STG.E.U16 desc[UR14][R4.64], R88 ;  /* 0x0000005804000986 */ /* 0x000fe2000c10150e */
[----:B------:R-:W-:-:S02]  /*117b0*/  ISETP.GT.AND P0, PT, R0, 0x1, P1 ;  /* 0x000000010000780c */ /* 0x000fc40000f04270 */
[C---:B------:R-:W-:Y:S01]  /*117c0*/  ISETP.GT.AND P4, PT, R0.reuse, 0x9, P3 ;  /* 0x000000090000780c */ /* 0x040fe20001f84270 */
[----:B------:R-:W-:Y:S01]  /*117d0*/  @P2 STG.E.U16 desc[UR14][R4.64+0x2], R89 ;  /* 0x0000025904002986 */ /* 0x000fe2000c10150e */
[C---:B------:R-:W-:Y:S01]  /*117e0*/  ISETP.GT.AND P2, PT, R0.reuse, 0x8, P3 ;  /* 0x000000080000780c */ /* 0x040fe20001f44270 */
[----:B------:R-:W-:Y:S02]  /*117f0*/  FMUL R91, R91, UR13 ;  /* 0x0000000d5b5b7c20 */ /* 0x000fe40008400000 */
[----:B------:R-:W-:Y:S01]  /*11800*/  @P5 STG.E.U16 desc[UR14][R8.64], R90 ;  /* 0x0000005a08005986 */ /* 0x000fe2000c10150e */
[----:B------:R-:W-:Y:S01]  /*11810*/  ISETP.GT.AND P5, PT, R0, 0x8, P1 ;  /* 0x000000080000780c */ /* 0x000fe20000fa4270 */
[----:B------:R-:W-:Y:S01]  /*11820*/  FMUL R92, R92, UR13 ;  /* 0x0000000d5c5c7c20 */ /* 0x000fe20008400000 */
[----:B------:R-:W-:Y:S01]  /*11830*/  FMUL R93, R93, UR13 ;  /* 0x0000000d5d5d7c20 */ /* 0x000fe20008400000 */
[----:B------:R-:W-:Y:S01]  /*11840*/  FMUL R94, R94, UR13 ;  /* 0x0000000d5e5e7c20 */ /* 0x000fe20008400000 */
[----:B------:R-:W-:-:S02]  /*11850*/  F2FP.BF16.F32.PACK_AB R91, RZ, R91 ;  /* 0x0000005bff5b723e */ /* 0x000fc400000010ff */
[----:B------:R-:W-:Y:S02]  /*11860*/  F2FP.BF16.F32.PACK_AB R92, RZ, R92 ;  /* 0x0000005cff5c723e */ /* 0x000fe400000010ff */
[----:B------:R-:W-:Y:S02]  /*11870*/  F2FP.BF16.F32.PACK_AB R93, RZ, R93 ;  /* 0x0000005dff5d723e */ /* 0x000fe400000010ff */
[----:B------:R-:W-:Y:S01]  /*11880*/  F2FP.BF16.F32.PACK_AB R94, RZ, R94 ;  /* 0x0000005eff5e723e */ /* 0x000fe200000010ff */
[----:B------:R1:W-:Y:S01]  /*11890*/  @P0 STG.E.U16 desc[UR14][R8.64+0x2], R91 ;  /* 0x0000025b08000986 */ /* 0x0003e2000c10150e */
[----:B------:R-:W-:-:S03]  /*118a0*/  ISETP.GT.AND P0, PT, R0, 0x9, P1 ;  /* 0x000000090000780c */ /* 0x000fc60000f04270 */
[----:B------:R-:W-:Y:S01]  /*118b0*/  @P2 STG.E.U16 desc[UR14][R4.64+0x10], R92 ;  /* 0x0000105c04002986 */ /* 0x000fe2000c10150e */
[----:B------:R-:W-:-:S03]  /*118c0*/  ISETP.GT.AND P2, PT, R0, 0x10, P3 ;  /* 0x000000100000780c */ /* 0x000fc60001f44270 */
        /* <DEDUP_REMOVED lines=140> */
[----:B------:R-:W-:Y:S04]  /*12190*/  @P0 STG.E.U16 desc[UR14][R6.64+0x92], R127 ;  /* 0x0000927f06000986 */ /* 0x000fe8000c10150e */
[----:B------:R-:W-:Y:S01]  /*121a0*/  @P2 STG.E.U16 desc[UR14][R4.64+0xa0], R128 ;  /* 0x0000a08004002986 */ /* 0x000fe2000c10150e */
[----:B------:R-:W-:-:S03]  /*121b0*/  ISETP.GT.AND P2, PT, R0, 0x51, P1 ;  /* 0x000000510000780c */ /* 0x000fc60000f44270 */
[----:B------:R-:W-:Y:S01]  /*121c0*/  @P4 STG.E.U16 desc[UR14][R4.64+0xa2], R129 ;  /* 0x0000a28104004986 */ /* 0x000fe2000c10150e */
[----:B------:R-:W-:-:S03]  /*121d0*/  FMUL R131, R131, UR13 ;  /* 0x0000000d83837c20 */ /* 0x000fc60008400000 */
[----:B------:R-:W-:Y:S01]  /*121e0*/  @P5 STG.E.U16 desc[UR14][R6.64+0xa0], R130 ;  /* 0x0000a08206005986 */ /* 0x000fe2000c10150e */
[----:B------:R-:W-:Y:S01]  /*121f0*/  ISETP.GT.AND P5, PT, R0, 0x59, P3 ;  /* 0x000000590000780c */ /* 0x000fe20001fa4270 */
[----:B------:R-:W-:Y:S01]  /*12200*/  FMUL R133, R133, UR13 ;  /* 0x0000000d85857c20 */ /* 0x000fe20008400000 */
[----:B------:R-:W-:-:S04]  /*12210*/  F2FP.BF16.F32.PACK_AB R131, RZ, R131 ;  /* 0x00000083ff83723e */ /* 0x000fc800000010ff */
[----:B------:R-:W-:Y:S01]  /*12220*/  F2FP.BF16.F32.PACK_AB R133, RZ, R133 ;  /* 0x00000085ff85723e */ /* 0x000fe200000010ff */
[----:B------:R-:W-:Y:S01]  /*12230*/  @P2 STG.E.U16 desc[UR14][R6.64+0xa2], R131 ;  /* 0x0000a28306002986 */ /* 0x000fe2000c10150e */
[C---:B------:R-:W-:Y:S02]  /*12240*/  ISETP.GT.AND P4, PT, R0.reuse, 0x58, P3 ;  /* 0x000000580000780c */ /* 0x040fe40001f84270 */
[----:B------:R-:W-:Y:S01]  /*12250*/  ISETP.GT.AND P0, PT, R0, 0x58, P1 ;  /* 0x000000580000780c */ /* 0x000fe20000f04270 */
[----:B------:R-:W-:Y:S01]  /*12260*/  FMUL R132, R132, UR13 ;  /* 0x0000000d84847c20 */ /* 0x000fe20008400000 */
[C---:B------:R-:W-:Y:S01]  /*12270*/  ISETP.GT.AND P2, PT, R0.reuse, 0x59, P1 ;  /* 0x000000590000780c */ /* 0x040fe20000f44270 */
[----:B------:R-:W-:Y:S01]  /*12280*/  @P5 STG.E.U16 desc[UR14][R4.64+0xb2], R133 ;  /* 0x0000b28504005986 */ /* 0x000fe2000c10150e */
[----:B------:R-:W-:Y:S01]  /*12290*/  ISETP.GT.AND P5, PT, R0, 0x60, P3 ;  /* 0x000000600000780c */ /* 0x000fe20001fa4270 */
[----:B------:R-:W-:Y:S01]  /*122a0*/  FMUL R134, R134, UR13 ;  /* 0x0000000d86867c20 */ /* 0x000fe20008400000 */
        /* <DEDUP_REMOVED lines=8> */
[----:B------:R-:W-:Y:S01]  /*12330*/  @P4 STG.E.U16 desc[UR14][R4.64+0xb0], R132 ;  /* 0x0000b08404004986 */ /* 0x000fe2000c10150e */
[----:B------:R-:W-:-:S03]  /*12340*/  F2FP.BF16.F32.PACK_AB R137, RZ, R137 ;  /* 0x00000089ff89723e */ /* 0x000fc600000010ff */
[----:B------:R-:W-:Y:S01]  /*12350*/  @P0 STG.E.U16 desc[UR14][R6.64+0xb0], R134 ;  /* 0x0000b08606000986 */ /* 0x000fe2000c10150e */
[----:B------:R-:W-:-:S03]  /*12360*/  ISETP.GT.AND P4, PT, R0, 0x60, P1 ;  /* 0x000000600000780c */ /* 0x000fc60000f84270 */
[----:B------:R-:W-:Y:S01]  /*12370*/  @P2 STG.E.U16 desc[UR14][R6.64+0xb2], R135 ;  /* 0x0000b28706002986 */ /* 0x000fe2000c10150e */
[----:B------:R-:W-:-:S03]  /*12380*/  FMUL R138, R138, UR13 ;  /* 0x0000000d8a8a7c20 */ /* 0x000fc60008400000 */
[----:B------:R-:W-:Y:S01]  /*12390*/  @P5 STG.E.U16 desc[UR14][R4.64+0xc0], R136 ;  /* 0x0000c08804005986 */ /* 0x000fe2000c10150e */
[----:B------:R-:W-:-:S03]  /*123a0*/  ISETP.GT.AND P5, PT, R0, 0x61, P1 ;  /* 0x000000610000780c */ /* 0x000fc60000fa4270 */
[----:B------:R-:W-:Y:S01]  /*123b0*/  @P6 STG.E.U16 desc[UR14][R4.64+0xc2], R137 ;  /* 0x0000c28904006986 */ /* 0x000fe2000c10150e */
[----:B------:R-:W-:Y:S01]  /*123c0*/  ISETP.GT.AND P6, PT, R0, 0x68, P3 ;  /* 0x000000680000780c */ /* 0x000fe20001fc4270 */
[----:B------:R-:W-:Y:S01]  /*123d0*/  FMUL R139, R139, UR13 ;  /* 0x0000000d8b8b7c20 */ /* 0x000fe20008400000 */
[----:B------:R-:W-:Y:S01]  /*123e0*/  FMUL R140, R140, UR13 ;  /* 0x0000000d8c8c7c20 */ /* 0x000fe20008400000 */
[----:B------:R-:W-:-:S03]  /*123f0*/  F2FP.BF16.F32.PACK_AB R138, RZ, R138 ;  /* 0x0000008aff8a723e */ /* 0x000fc600000010ff */
        /* <DEDUP_REMOVED lines=11> */
[----:B------:R-:W-:-:S03]  /*124b0*/  F2FP.BF16.F32.PACK_AB R141, RZ, R141 ;  /* 0x0000008dff8d723e */ /* 0x000fc600000010ff */
[----:B------:R-:W-:Y:S02]  /*124c0*/  F2FP.BF16.F32.PACK_AB R142, RZ, R142 ;  /* 0x0000008eff8e723e */ /* 0x000fe400000010ff */
[----:B------:R-:W-:Y:S01]  /*124d0*/  F2FP.BF16.F32.PACK_AB R143, RZ, R143 ;  /* 0x0000008fff8f723e */ /* 0x000fe200000010ff */
[----:B------:R-:W-:Y:S04]  /*124e0*/  @P4 STG.E.U16 desc[UR14][R4.64+0xd2], R141 ;  /* 0x0000d28d04004986 */ /* 0x000fe8000c10150e */
[----:B------:R-:W-:Y:S01]  /*124f0*/  @P5 STG.E.U16 desc[UR14][R6.64+0xd0], R142 ;  /* 0x0000d08e06005986 */ /* 0x000fe2000c10150e */
[----:B------:R-:W-:-:S03]  /*12500*/  ISETP.GT.AND P5, PT, R0, 0x70, P3 ;  /* 0x000000700000780c */ /* 0x000fc60001fa4270 */
[----:B------:R-:W-:Y:S01]  /*12510*/  @P6 STG.E.U16 desc[UR14][R6.64+0xd2], R143 ;  /* 0x0000d28f06006986 */ /* 0x000fe2000c10150e */
[----:B------:R-:W-:Y:S01]  /*12520*/  ISETP.GT.AND P6, PT, R0, 0x71, P3 ;  /* 0x000000710000780c */ /* 0x000fe20001fc4270 */
[----:B------:R-:W-:Y:S01]  /*12530*/  FMUL R144, R144, UR13 ;  /* 0x0000000d90907c20 */ /* 0x000fe20008400000 */
[----:B------:R-:W-:Y:S01]  /*12540*/  FMUL R145, R145, UR13 ;  /* 0x0000000d91917c20 */ /* 0x000fe20008400000 */
[----:B------:R-:W-:-:S03]  /*12550*/  ISETP.GT.AND P4, PT, R0, 0x70, P1 ;  /* 0x000000700000780c */ /* 0x000fc60000f84270 */
[----:B------:R-:W-:Y:S02]  /*12560*/  F2FP.BF16.F32.PACK_AB R144, RZ, R144 ;  /* 0x00000090ff90723e */ /* 0x000fe400000010ff */
[----:B------:R-:W-:Y:S01]  /*12570*/  F2FP.BF16.F32.PACK_AB R145, RZ, R145 ;  /* 0x00000091ff91723e */ /* 0x000fe200000010ff */
[----:B------:R-:W-:Y:S02]  /*12580*/  FMUL R146, R146, UR13 ;  /* 0x0000000d92927c20 */ /* 0x000fe40008400000 */
[----:B------:R-:W-:Y:S01]  /*12590*/  @P5 STG.E.U16 desc[UR14][R4.64+0xe0], R144 ;  /* 0x0000e09004005986 */ /* 0x000fe2000c10150e */
[----:B------:R-:W-:-:S03]  /*125a0*/  ISETP.GT.AND P5, PT, R0, 0x71, P1 ;  /* 0x000000710000780c */ /* 0x000fc60000fa4270 */
[----:B------:R-:W-:Y:S01]  /*125b0*/  @P6 STG.E.U16 desc[UR14][R4.64+0xe2], R145 ;  /* 0x0000e29104006986 */ /* 0x000fe2000c10150e */
[C---:B------:R-:W-:Y:S02]  /*125c0*/  ISETP.GT.AND P6, PT, R0.reuse, 0x78, P3 ;  /* 0x000000780000780c */ /* 0x040fe40001fc4270 */
[----:B------:R-:W-:Y:S01]  /*125d0*/  ISETP.GT.AND P3, PT, R0, 0x79, P3 ;  /* 0x000000790000780c */ /* 0x000fe20001f64270 */
[----:B------:R-:W-:Y:S01]  /*125e0*/  FMUL R147, R147, UR13 ;  /* 0x0000000d93937c20 */ /* 0x000fe20008400000 */
[----:B------:R-:W-:Y:S01]  /*125f0*/  F2FP.BF16.F32.PACK_AB R146, RZ, R146 ;  /* 0x00000092ff92723e */ /* 0x000fe200000010ff */
[----:B------:R-:W-:Y:S01]  /*12600*/  FMUL R149, R149, UR13 ;  /* 0x0000000d95957c20 */ /* 0x000fe20008400000 */
[----:B------:R-:W-:Y:S02]  /*12610*/  FMUL R148, R148, UR13 ;  /* 0x0000000d94947c20 */ /* 0x000fe40008400000 */
[----:B------:R-:W-:Y:S01]  /*12620*/  F2FP.BF16.F32.PACK_AB R147, RZ, R147 ;  /* 0x00000093ff93723e */ /* 0x000fe200000010ff */
[----:B------:R-:W-:Y:S01]  /*12630*/  @P4 STG.E.U16 desc[UR14][R6.64+0xe0], R146 ;  /* 0x0000e09206004986 */ /* 0x000fe2000c10150e */
[----:B------:R-:W-:-:S02]  /*12640*/  ISETP.GT.AND P4, PT, R0, 0x78, P1 ;  /* 0x000000780000780c */ /* 0x000fc40000f84270 */
[----:B------:R-:W-:Y:S02]  /*12650*/  F2FP.BF16.F32.PACK_AB R149, RZ, R149 ;  /* 0x00000095ff95723e */ /* 0x000fe400000010ff */
[----:B------:R-:W-:Y:S01]  /*12660*/  ISETP.GT.AND P2, PT, R14, 0xc0, PT ;  /* 0x000000c00e00780c */ /* 0x000fe20003f44270 */
[----:B------:R-:W-:Y:S01]  /*12670*/  @P5 STG.E.U16 desc[UR14][R6.64+0xe2], R147 ;  /* 0x0000e29306005986 */ /* 0x000fe2000c10150e */
[----:B-1----:R-:W-:Y:S01]  /*12680*/  IMAD.U32 R9, RZ, RZ, UR18 ;  /* 0x00000012ff097e24 */ /* 0x002fe2000f8e00ff */
[----:B------:R-:W-:Y:S02]  /*12690*/  ISETP.GT.AND P1, PT, R0, 0x79, P1 ;  /* 0x000000790000780c */ /* 0x000fe40000f24270 */
[----:B------:R-:W-:Y:S01]  /*126a0*/  @P3 STG.E.U16 desc[UR14][R4.64+0xf2], R149 ;  /* 0x0000f29504003986 */ /* 0x000fe2000c10150e */
[----:B------:R-:W-:Y:S01]  /*126b0*/  F2FP.BF16.F32.PACK_AB R148, RZ, R148 ;  /* 0x00000094ff94723e */ /* 0x000fe200000010ff */
[----:B------:R-:W-:Y:S01]  /*126c0*/  FMUL R150, R150, UR13 ;  /* 0x0000000d96967c20 */ /* 0x000fe20008400000 */
[----:B------:R-:W-:Y:S01]  /*126d0*/  ISETP.GT.AND P3, PT, R0, RZ, P2 ;  /* 0x000000ff0000720c */ /* 0x000fe20001764270 */
[----:B------:R-:W-:Y:S01]  /*126e0*/  FMUL R151, R151, UR13 ;  /* 0x0000000d97977c20 */ /* 0x000fe20008400000 */
[----:B------:R-:W-:Y:S01]  /*126f0*/  UIMAD UR6, UR19, 0x180, URZ ;  /* 0x00000180130678a4 */ /* 0x000fe2000f8e023f */
[----:B------:R-:W-:Y:S01]  /*12700*/  FMUL R24, R24, UR13 ;  /* 0x0000000d18187c20 */ /* 0x000fe20008400000 */
[----:B------:R-:W-:Y:S01]  /*12710*/  IMAD.WIDE.U32 R2, R9, 0x180, R2 ;  /* 0x0000018009027825 */ /* 0x000fe200078e0002 */
[----:B------:R1:W-:Y:S01]  /*12720*/  @P6 STG.E.U16 desc[UR14][R4.64+0xf0], R148 ;  /* 0x0000f09404006986 */ /* 0x0003e2000c10150e */
[----:B------:R-:W-:-:S02]  /*12730*/  F2FP.BF16.F32.PACK_AB R150, RZ, R150 ;  /* 0x00000096ff96723e */ /* 0x000fc400000010ff */
[----:B------:R-:W-:Y:S02]  /*12740*/  F2FP.BF16.F32.PACK_AB R151, RZ, R151 ;  /* 0x00000097ff97723e */ /* 0x000fe400000010ff */
[----:B------:R-:W-:Y:S02]  /*12750*/  ISETP.GT.AND P5, PT, R0, 0x1, P2 ;  /* 0x000000010000780c */ /* 0x000fe400017a4270 */
[----:B------:R-:W-:Y:S02]  /*12760*/  F2FP.BF16.F32.PACK_AB R24, RZ, R24 ;  /* 0x00000018ff18723e */ /* 0x000fe400000010ff */
[----:B------:R-:W-:Y:S01]  /*12770*/  IADD3 R3, R3, UR6, RZ ;  /* 0x0000000603037c10 */ /* 0x000fe2000fffe0ff */
[----:B-1----:R-:W-:Y:S02]  /*12780*/  @P4 IMAD.MOV.U32 R4, RZ, RZ, R6 ;  /* 0x000000ffff044224 */ /* 0x002fe400078e0006 */
[----:B------:R-:W-:Y:S01]  /*12790*/  @P4 IMAD.MOV.U32 R5, RZ, RZ, R7 ;  /* 0x000000ffff054224 */ /* 0x000fe200078e0007 */
[----:B------:R-:W-:Y:S01]  /*127a0*/  ISETP.GT.AND P0, PT, R14, 0xc8, PT ;  /* 0x000000c80e00780c */ /* 0x000fe20003f04270 */
[----:B------:R-:W-:-:S03]  /*127b0*/  FMUL R25, R25, UR13 ;  /* 0x0000000d19197c20 */ /* 0x000fc60008400000 */
[----:B------:R1:W-:Y:S04]  /*127c0*/  @P4 STG.E.U16 desc[UR14][R4.64+0xf0], R150 ;  /* 0x0000f09604004986 */ /* 0x0003e8000c10150e */
[----:B------:R2:W-:Y:S01]  /*127d0*/  @P1 STG.E.U16 desc[UR14][R6.64+0xf2], R151 ;  /* 0x0000f29706001986 */ /* 0x0005e2000c10150e */
[----:B------:R-:W-:-:S03]  /*127e0*/  F2FP.BF16.F32.PACK_AB R25, RZ, R25 ;  /* 0x00000019ff19723e */ /* 0x000fc600000010ff */
[----:B------:R-:W-:Y:S01]  /*127f0*/  @P3 STG.E.U16 desc[UR14][R2.64], R24 ;  /* 0x0000001802003986 */ /* 0x000fe2000c10150e */
[----:B------:R-:W-:Y:S01]  /*12800*/  ISETP.GT.AND P3, PT, R0, RZ, P0 ;  /* 0x000000ff0000720c */ /* 0x000fe20000764270 */
[----:B------:R-:W-:Y:S01]  /*12810*/  FMUL R26, R26, UR13 ;  /* 0x0000000d1a1a7c20 */ /* 0x000fe20008400000 */
[----:B-1----:R-:W-:Y:S01]  /*12820*/  IADD3 R4, P1, R2, UR9, RZ ;  /* 0x0000000902047c10 */ /* 0x002fe2000ff3e0ff */
[----:B------:R-:W-:Y:S01]  /*12830*/  @P5 STG.E.U16 desc[UR14][R2.64+0x2], R25 ;  /* 0x0000021902005986 */ /* 0x000fe2000c10150e */
[C---:B------:R-:W-:Y:S02]  /*12840*/  ISETP.GT.AND P6, PT, R0.reuse, 0x1, P0 ;  /* 0x000000010000780c */ /* 0x040fe400007c4270 */
[----:B------:R-:W-:Y:S01]  /*12850*/  ISETP.GT.AND P5, PT, R0, 0x8, P2 ;  /* 0x000000080000780c */ /* 0x000fe200017a4270 */
[----:B------:R-:W-:Y:S01]  /*12860*/  FMUL R27, R27, UR13 ;  /* 0x0000000d1b1b7c20 */ /* 0x000fe20008400000 */
[----:B------:R-:W-:Y:S02]  /*12870*/  F2FP.BF16.F32.PACK_AB R26, RZ, R26 ;  /* 0x0000001aff1a723e */ /* 0x000fe400000010ff */
[----:B------:R-:W-:-:S02]  /*12880*/  IADD3.X R5, R3, UR8, RZ, P1, !PT ;  /* 0x0000000803057c10 */ /* 0x000fc40008ffe4ff */
[----:B------:R-:W-:Y:S01]  /*12890*/  ISETP.GT.AND P4, PT, R0, 0x9, P2 ;  /* 0x000000090000780c */ /* 0x000fe20001784270 */
[----:B------:R-:W-:Y:S01]  /*128a0*/  FMUL R28, R28, UR13 ;  /* 0x0000000d1c1c7c20 */ /* 0x000fe20008400000 */
[----:B------:R-:W-:Y:S01]  /*128b0*/  FMUL R29, R29, UR13 ;  /* 0x0000000d1d1d7c20 */ /* 0x000fe20008400000 */
[----:B------:R-:W-:Y:S01]  /*128c0*/  @P3 STG.E.U16 desc[UR14][R4.64], R26 ;  /* 0x0000001a04003986 */ /* 0x000fe2000c10150e */
[----:B------:R-:W-:Y:S02]  /*128d0*/  F2FP.BF16.F32.PACK_AB R27, RZ, R27 ;  /* 0x0000001bff1b723e */ /* 0x000fe400000010ff */
[----:B------:R-:W-:Y:S02]  /*128e0*/  ISETP.GT.AND P3, PT, R0, 0x8, P0 ;  /* 0x000000080000780c */ /* 0x000fe40000764270 */
[----:B------:R-:W-:Y:S01]  /*128f0*/  F2FP.BF16.F32.PACK_AB R28, RZ, R28 ;  /* 0x0000001cff1c723e */ /* 0x000fe200000010ff */
[----:B------:R-:W-:Y:S01]  /*12900*/  FMUL R30, R30, UR13 ;  /* 0x0000000d1e1e7c20 */ /* 0x000fe20008400000 */
[----:B------:R-:W-:Y:S01]  /*12910*/  F2FP.BF16.F32.PACK_AB R29, RZ, R29 ;  /* 0x0000001dff1d723e */ /* 0x000fe200000010ff */
[----:B------:R-:W-:Y:S01]  /*12920*/  @P6 STG.E.U16 desc[UR14][R4.64+0x2], R27 ;  /* 0x0000021b04006986 */ /* 0x000fe2000c10150e */
[----:B------:R-:W-:-:S03]  /*12930*/  ISETP.GT.AND P6, PT, R0, 0x9, P0 ;  /* 0x000000090000780c */ /* 0x000fc600007c4270 */
[----:B------:R-:W-:Y:S01]  /*12940*/  @P5 STG.E.U16 desc[UR14][R2.64+0x10], R28 ;  /* 0x0000101c02005986 */ /* 0x000fe2000c10150e */
[C---:B------:R-:W-:Y:S01]  /*12950*/  ISETP.GT.AND P5, PT, R0.reuse, 0x10, P2 ;  /* 0x000000100000780c */ /* 0x040fe200017a4270 */
[----:B------:R-:W-:Y:S01]  /*12960*/  FMUL R31, R31, UR13 ;  /* 0x0000000d1f1f7c20 */ /* 0x000fe20008400000 */
[----:B------:R-:W-:Y:S01]  /*12970*/  F2FP.BF16.F32.PACK_AB R30, RZ, R30 ;  /* 0x0000001eff1e723e */ /* 0x000fe200000010ff */
[----:B------:R-:W-:Y:S01]  /*12980*/  @P4 STG.E.U16 desc[UR14][R2.64+0x12], R29 ;  /* 0x0000121d02004986 */ /* 0x000fe2000c10150e */
[----:B------:R-:W-:Y:S01]  /*12990*/  ISETP.GT.AND P4, PT, R0, 0x11, P2 ;  /* 0x000000110000780c */ /* 0x000fe20001784270 */
[----:B------:R-:W-:Y:S01]  /*129a0*/  FMUL R32, R32, UR13 ;  /* 0x0000000d20207c20 */ /* 0x000fe20008400000 */
[----:B------:R-:W-:Y:S01]  /*129b0*/  FMUL R33, R33, UR13 ;  /* 0x0000000d21217c20 */ /* 0x000fe20008400000 */
[----:B------:R-:W-:Y:S01]  /*129c0*/  @P3 STG.E.U16 desc[UR14][R4.64+0x10], R30 ;  /* 0x0000101e04003986 */ /* 0x000fe2000c10150e */
[----:B------:R-:W-:Y:S02]  /*129d0*/  F2FP.BF16.F32.PACK_AB R31, RZ, R31 ;  /* 0x0000001fff1f723e */ /* 0x000fe400000010ff */
[----:B------:R-:W-:-:S02]  /*129e0*/  ISETP.GT.AND P3, PT, R0, 0x10, P0 ;  /* 0x000000100000780c */ /* 0x000fc40000764270 */
[----:B------:R-:W-:Y:S01]  /*129f0*/  F2FP.BF16.F32.PACK_AB R32, RZ, R32 ;  /* 0x00000020ff20723e */ /* 0x000fe200000010ff */
[----:B------:R-:W-:Y:S01]  /*12a00*/  FMUL R34, R34, UR13 ;  /* 0x0000000d22227c20 */ /* 0x000fe20008400000 */
[----:B------:R-:W-:Y:S01]  /*12a10*/  F2FP.BF16.F32.PACK_AB R33, RZ, R33 ;  /* 0x00000021ff21723e */ /* 0x000fe200000010ff */
[----:B------:R-:W-:Y:S01]  /*12a20*/  @P6 STG.E.U16 desc[UR14][R4.64+0x12], R31 ;  /* 0x0000121f04006986 */ /* 0x000fe2000c10150e */
[----:B------:R-:W-:-:S03]  /*12a30*/  ISETP.GT.AND P6, PT, R0, 0x11, P0 ;  /* 0x000000110000780c */ /* 0x000fc600007c4270 */
[----:B------:R-:W-:Y:S01]  /*12a40*/  @P5 STG.E.U16 desc[UR14][R2.64+0x20], R32 ;  /* 0x0000202002005986 */ /* 0x000fe2000c10150e */
[----:B------:R-:W-:-:S03]  /*12a50*/  F2FP.BF16.F32.PACK_AB R34, RZ, R34 ;  /* 0x00000022ff22723e */ /* 0x000fc600000010ff */
[----:B------:R-:W-:Y:S01]  /*12a60*/  @P4 STG.E.U16 desc[UR14][R2.64+0x22], R33 ;  /* 0x0000222102004986 */ /* 0x000fe2000c10150e */
[C---:B------:R-:W-:Y:S01]  /*12a70*/  ISETP.GT.AND P4, PT, R0.reuse, 0x18, P2 ;  /* 0x000000180000780c */ /* 0x040fe20001784270 */
[----:B------:R-:W-:Y:S01]  /*12a80*/  FMUL R35, R35, UR13 ;  /* 0x0000000d23237c20 */ /* 0x000fe20008400000 */
[----:B------:R-:W-:Y:S01]  /*12a90*/  ISETP.GT.AND P5, PT, R0, 0x19, P2 ;  /* 0x000000190000780c */ /* 0x000fe200017a4270 */
[----:B------:R-:W-:Y:S01]  /*12aa0*/  FMUL R36, R36, UR13 ;  /* 0x0000000d24247c20 */ /* 0x000fe20008400000 */
[----:B------:R-:W-:Y:S01]  /*12ab0*/  FMUL R37, R37, UR13 ;  /* 0x0000000d25257c20 */ /* 0x000fe20008400000 */
[----:B------:R-:W-:Y:S01]  /*12ac0*/  @P3 STG.E.U16 desc[UR14][R4.64+0x20], R34 ;  /* 0x0000202204003986 */ /* 0x000fe2000c10150e */
[----:B------:R-:W-:Y:S02]  /*12ad0*/  ISETP.GT.AND P3, PT, R0, 0x18, P0 ;  /* 0x000000180000780c */ /* 0x000fe40000764270 */
[----:B------:R-:W-:Y:S01]  /*12ae0*/  F2FP.BF16.F32.PACK_AB R35, RZ, R35 ;  /* 0x00000023ff23723e */ /* 0x000fe200000010ff */
[----:B------:R-:W-:Y:S01]  /*12af0*/  FMUL R38, R38, UR13 ;  /* 0x0000000d26267c20 */ /* 0x000fe20008400000 */
[----:B------:R-:W-:-:S02]  /*12b00*/  F2FP.BF16.F32.PACK_AB R36, RZ, R36 ;  /* 0x00000024ff24723e */ /* 0x000fc400000010ff */
[----:B------:R-:W-:Y:S01]  /*12b10*/  F2FP.BF16.F32.PACK_AB R37, RZ, R37 ;  /* 0x00000025ff25723e */ /* 0x000fe200000010ff */
[----:B------:R-:W-:Y:S01]  /*12b20*/  @P6 STG.E.U16 desc[UR14][R4.64+0x22], R35 ;  /* 0x0000222304006986 */ /* 0x000fe2000c10150e */
[----:B------:R-:W-:-:S03]  /*12b30*/  F2FP.BF16.F32.PACK_AB R38, RZ, R38 ;  /* 0x00000026ff26723e */ /* 0x000fc600000010ff */
[----:B------:R-:W-:Y:S01]  /*12b40*/  @P4 STG.E.U16 desc[UR14][R2.64+0x30], R36 ;  /* 0x0000302402004986 */ /* 0x000fe2000c10150e */
[C---:B------:R-:W-:Y:S02]  /*12b50*/  ISETP.GT.AND P4, PT, R0.reuse, 0x19, P0 ;  /* 0x000000190000780c */ /* 0x040fe40000784270 */
[C---:B------:R-:W-:Y:S01]  /*12b60*/  ISETP.GT.AND P6, PT, R0.reuse, 0x20, P2 ;  /* 0x000000200000780c */ /* 0x040fe200017c4270 */
[----:B------:R-:W-:Y:S01]  /*12b70*/  @P5 STG.E.U16 desc[UR14][R2.64+0x32], R37 ;  /* 0x0000322502005986 */ /* 0x000fe2000c10150e */
[----:B------:R-:W-:Y:S01]  /*12b80*/  ISETP.GT.AND P5, PT, R0, 0x21, P2 ;  /* 0x000000210000780c */ /* 0x000fe200017a4270 */
[----:B------:R-:W-:Y:S01]  /*12b90*/  FMUL R39, R39, UR13 ;  /* 0x0000000d27277c20 */ /* 0x000fe20008400000 */
[----:B------:R-:W-:Y:S01]  /*12ba0*/  FMUL R40, R40, UR13 ;  /* 0x0000000d28287c20 */ /* 0x000fe20008400000 */
[----:B------:R-:W-:Y:S01]  /*12bb0*/  FMUL R41, R41, UR13 ;  /* 0x0000000d29297c20 */ /* 0x000fe20008400000 */
[----:B------:R-:W-:Y:S01]  /*12bc0*/  @P3 STG.E.U16 desc[UR14][R4.64+0x30], R38 ;  /* 0x0000302604003986 */ /* 0x000fe2000c10150e */
[----:B------:R-:W-:Y:S01]  /*12bd0*/  ISETP.GT.AND P3, PT, R0, 0x20, P0 ;  /* 0x000000200000780c */ /* 0x000fe20000764270 */
[----:B------:R-:W-:Y:S01]  /*12be0*/  FMUL R42, R42, UR13 ;  /* 0x0000000d2a2a7c20 */ /* 0x000fe20008400000 */
[----:B------:R-:W-:-:S02]  /*12bf0*/  F2FP.BF16.F32.PACK_AB R39, RZ, R39 ;  /* 0x00000027ff27723e */ /* 0x000fc400000010ff */
[----:B------:R-:W-:Y:S02]  /*12c00*/  F2FP.BF16.F32.PACK_AB R40, RZ, R40 ;  /* 0x00000028ff28723e */ /* 0x000fe400000010ff */
[----:B------:R-:W-:Y:S01]  /*12c10*/  F2FP.BF16.F32.PACK_AB R41, RZ, R41 ;  /* 0x00000029ff29723e */ /* 0x000fe200000010ff */
[----:B------:R-:W-:Y:S01]  /*12c20*/  @P4 STG.E.U16 desc[UR14][R4.64+0x32], R39 ;  /* 0x0000322704004986 */ /* 0x000fe2000c10150e */
[----:B------:R-:W-:Y:S02]  /*12c30*/  F2FP.BF16.F32.PACK_AB R42, RZ, R42 ;  /* 0x0000002aff2a723e */ /* 0x000fe400000010ff */
        /* <DEDUP_REMOVED lines=31> */
[----:B------:R-:W-:-:S03]  /*12e30*/  F2FP.BF16.F32.PACK_AB R50, RZ, R50 ;  /* 0x00000032ff32723e */ /* 0x000fc600000010ff */
[----:B------:R-:W-:Y:S01]  /*12e40*/  @P6 STG.E.U16 desc[UR14][R2.64+0x60], R48 ;  /* 0x0000603002006986 */ /* 0x000fe2000c10150e */
[----:B--2---:R-:W-:-:S03]  /*12e50*/  IADD3.X R7, R3, UR8, RZ, P1, !PT ;  /* 0x0000000803077c10 */ /* 0x004fc60008ffe4ff */
[----:B------:R-:W-:Y:S01]  /*12e60*/  @P5 STG.E.U16 desc[UR14][R2.64+0x62], R49 ;  /* 0x0000623102005986 */ /* 0x000fe2000c10150e */
[C---:B------:R-:W-:Y:S02]  /*12e70*/  ISETP.GT.AND P5, PT, R0.reuse, 0x31, P0 ;  /* 0x000000310000780c */ /* 0x040fe400007a4270 */
[C---:B------:R-:W-:Y:S01]  /*12e80*/  ISETP.GT.AND P1, PT, R0.reuse, 0x38, P0 ;  /* 0x000000380000780c */ /* 0x040fe20000724270 */
[----:B------:R1:W-:Y:S01]  /*12e90*/  @P3 STG.E.U16 desc[UR14][R4.64+0x60], R50 ;  /* 0x0000603204003986 */ /* 0x0003e2000c10150e */
[C---:B------:R-:W-:Y:S02]  /*12ea0*/  ISETP.GT.AND P3, PT, R0.reuse, 0x39, P0 ;  /* 0x000000390000780c */ /* 0x040fe40000764270 */
[C---:B------:R-:W-:Y:S01]  /*12eb0*/  ISETP.GT.AND P6, PT, R0.reuse, 0x38, P2 ;  /* 0x000000380000780c */ /* 0x040fe200017c4270 */
[----:B------:R-:W-:Y:S01]  /*12ec0*/  FMUL R51, R51, UR13 ;  /* 0x0000000d33337c20 */ /* 0x000fe20008400000 */
[----:B------:R-:W-:Y:S01]  /*12ed0*/  ISETP.GT.AND P4, PT, R0, 0x39, P2 ;  /* 0x000000390000780c */ /* 0x000fe20001784270 */
[----:B------:R-:W-:Y:S01]  /*12ee0*/  FMUL R52, R52, UR13 ;  /* 0x0000000d34347c20 */ /* 0x000fe20008400000 */
[----:B------:R-:W-:Y:S01]  /*12ef0*/  FMUL R53, R53, UR13 ;  /* 0x0000000d35357c20 */ /* 0x000fe20008400000 */
[----:B------:R-:W-:Y:S01]  /*12f00*/  FMUL R54, R54, UR13 ;  /* 0x0000000d36367c20 */ /* 0x000fe20008400000 */
[----:B------:R-:W-:Y:S01]  /*12f10*/  FMUL R55, R55, UR13 ;  /* 0x0000000d37377c20 */ /* 0x000fe20008400000 */
[----:B------:R-:W-:Y:S01]  /*12f20*/  F2FP.BF16.F32.PACK_AB R51, RZ, R51 ;  /* 0x00000033ff33723e */ /* 0x000fe200000010ff */
[----:B------:R-:W-:Y:S01]  /*12f30*/  @P5 IMAD.MOV.U32 R6, RZ, RZ, R4 ;  /* 0x000000ffff065224 */ /* 0x000fe200078e0004 */
[----:B------:R-:W-:Y:S01]  /*12f40*/  F2FP.BF16.F32.PACK_AB R52, RZ, R52 ;  /* 0x00000034ff34723e */ /* 0x000fe200000010ff */
[C---:B-1----:R-:W-:Y:S01]  /*12f50*/  VIADD R4, R2.reuse, UR9 ;  /* 0x0000000902047c36 */ /* 0x042fe20008000000 */
[----:B------:R-:W-:Y:S01]  /*12f60*/  F2FP.BF16.F32.PACK_AB R53, RZ, R53 ;  /* 0x00000035ff35723e */ /* 0x000fe200000010ff */
[--C-:B------:R-:W-:Y:S01]  /*12f70*/  @P1 IMAD.MOV.U32 R5, RZ, RZ, R7.reuse ;  /* 0x000000ffff051224 */ /* 0x100fe200078e0007 */
[----:B------:R-:W-:Y:S01]  /*12f80*/  F2FP.BF16.F32.PACK_AB R54, RZ, R54 ;  /* 0x00000036ff36723e */ /* 0x000fe200000010ff */
[----:B------:R-:W-:Y:S01]  /*12f90*/  VIADD R8, R2, UR9 ;  /* 0x0000000902087c36 */ /* 0x000fe20008000000 */
[----:B------:R-:W-:Y:S01]  /*12fa0*/  F2FP.BF16.F32.PACK_AB R55, RZ, R55 ;  /* 0x00000037ff37723e */ /* 0x000fe200000010ff */
[----:B------:R-:W-:Y:S01]  /*12fb0*/  @P3 IMAD.MOV.U32 R9, RZ, RZ, R7 ;  /* 0x000000ffff093224 */ /* 0x000fe200078e0007 */
[----:B------:R-:W-:Y:S04]  /*12fc0*/  @P5 STG.E.U16 desc[UR14][R6.64+0x62], R51 ;  /* 0x0000623306005986 */ /* 0x000fe8000c10150e */
[----:B------:R-:W-:Y:S04]  /*12fd0*/  @P6 STG.E.U16 desc[UR14][R2.64+0x70], R52 ;  /* 0x0000703402006986 */ /* 0x000fe8000c10150e */
[----:B------:R-:W-:Y:S04]  /*12fe0*/  @P4 STG.E.U16 desc[UR14][R2.64+0x72], R53 ;  /* 0x0000723502004986 */ /* 0x000fe8000c10150e */
[----:B------:R1:W-:Y:S01]  /*12ff0*/  @P1 STG.E.U16 desc[UR14][R4.64+0x70], R54 ;  /* 0x0000703604001986 */ /* 0x0003e2000c10150e */
[----:B------:R-:W-:-:S03]  /*13000*/  ISETP.GT.AND P1, PT, R0, 0x40, P0 ;  /* 0x000000400000780c */ /* 0x000fc60000724270 */
[----:B------:R2:W-:Y:S01]  /*13010*/  @P3 STG.E.U16 desc[UR14][R8.64+0x72], R55 ;  /* 0x0000723708003986 */ /* 0x0005e2000c10150e */
[C---:B------:R-:W-:Y:S02]  /*13020*/  ISETP.GT.AND P3, PT, R0.reuse, 0x41, P0 ;  /* 0x000000410000780c */ /* 0x040fe40000764270 */
[C---:B------:R-:W-:Y:S02]  /*13030*/  ISETP.GT.AND P4, PT, R0.reuse, 0x40, P2 ;  /* 0x000000400000780c */ /* 0x040fe40001784270 */
[----:B------:R-:W-:Y:S01]  /*13040*/  ISETP.GT.AND P5, PT, R0, 0x41, P2 ;  /* 0x000000410000780c */ /* 0x000fe200017a4270 */
[----:B------:R-:W-:Y:S01]  /*13050*/  FMUL R56, R56, UR13 ;  /* 0x0000000d38387c20 */ /* 0x000fe20008400000 */
[----:B------:R-:W-:Y:S01]  /*13060*/  FMUL R57, R57, UR13 ;  /* 0x0000000d39397c20 */ /* 0x000fe20008400000 */
[----:B------:R-:W-:Y:S01]  /*13070*/  FMUL R58, R58, UR13 ;  /* 0x0000000d3a3a7c20 */ /* 0x000fe20008400000 */
[----:B------:R-:W-:Y:S02]  /*13080*/  FMUL R59, R59, UR13 ;  /* 0x0000000d3b3b7c20 */ /* 0x000fe40008400000 */
[----:B------:R-:W-:Y:S01]  /*13090*/  F2FP.BF16.F32.PACK_AB R56, RZ, R56 ;  /* 0x00000038ff38723e */ /* 0x000fe200000010ff */
[--C-:B-1----:R-:W-:Y:S01]  /*130a0*/  @P1 IMAD.MOV.U32 R5, RZ, RZ, R7.reuse ;  /* 0x000000ffff051224 */ /* 0x102fe200078e0007 */
[----:B------:R-:W-:Y:S01]  /*130b0*/  F2FP.BF16.F32.PACK_AB R57, RZ, R57 ;  /* 0x00000039ff39723e */ /* 0x000fe200000010ff */
[----:B--2---:R-:W-:Y:S01]  /*130c0*/  @P3 IMAD.MOV.U32 R9, RZ, RZ, R7 ;  /* 0x000000ffff093224 */ /* 0x004fe200078e0007 */
[----:B------:R-:W-:-:S02]  /*130d0*/  F2FP.BF16.F32.PACK_AB R58, RZ, R58 ;  /* 0x0000003aff3a723e */ /* 0x000fc400000010ff */
[----:B------:R-:W-:Y:S01]  /*130e0*/  F2FP.BF16.F32.PACK_AB R59, RZ, R59 ;  /* 0x0000003bff3b723e */ /* 0x000fe200000010ff */
        /* <DEDUP_REMOVED lines=18> */
[----:B------:R-:W-:Y:S01]  /*13210*/  @P4 STG.E.U16 desc[UR14][R2.64+0x90], R60 ;  /* 0x0000903c02004986 */ /* 0x000fe2000c10150e */
[----:B------:R-:W-:-:S03]  /*13220*/  ISETP.GT.AND P4, PT, R0, 0x50, P2 ;  /* 0x000000500000780c */ /* 0x000fc60001784270 */
[----:B------:R-:W-:Y:S01]  /*13230*/  @P5 STG.E.U16 desc[UR14][R2.64+0x92], R61 ;  /* 0x0000923d02005986 */ /* 0x000fe2000c10150e */
[----:B------:R-:W-:-:S03]  /*13240*/  FMUL R64, R64, UR13 ;  /* 0x0000000d40407c20 */ /* 0x000fc60008400000 */
[----:B------:R1:W-:Y:S01]  /*13250*/  @P1 STG.E.U16 desc[UR14][R4.64+0x90], R62 ;  /* 0x0000903e04001986 */ /* 0x0003e2000c10150e */
[----:B------:R-:W-:-:S03]  /*13260*/  ISETP.GT.AND P1, PT, R0, 0x50, P0 ;  /* 0x000000500000780c */ /* 0x000fc60000724270 */
[----:B------:R2:W-:Y:S01]  /*13270*/  @P3 STG.E.U16 desc[UR14][R8.64+0x92], R63 ;  /* 0x0000923f08003986 */ /* 0x0005e2000c10150e */
        /* <DEDUP_REMOVED lines=8> */
[----:B------:R-:W-:Y:S01]  /*13300*/  ISETP.GT.AND P4, PT, R0, 0x58, P2 ;  /* 0x000000580000780c */ /* 0x000fe20001784270 */
[--C-:B-1----:R-:W-:Y:S01]  /*13310*/  @P1 IMAD.MOV.U32 R5, RZ, RZ, R7.reuse ;  /* 0x000000ffff051224 */ /* 0x102fe200078e0007 */
[----:B------:R-:W-:Y:S01]  /*13320*/  F2FP.BF16.F32.PACK_AB R66, RZ, R66 ;  /* 0x00000042ff42723e */ /* 0x000fe200000010ff */
[----:B--2---:R-:W-:Y:S01]  /*13330*/  @P3 IMAD.MOV.U32 R9, RZ, RZ, R7 ;  /* 0x000000ffff093224 */ /* 0x004fe200078e0007 */
[----:B------:R-:W-:Y:S01]  /*13340*/  F2FP.BF16.F32.PACK_AB R67, RZ, R67 ;  /* 0x00000043ff43723e */ /* 0x000fe200000010ff */
[----:B------:R-:W-:Y:S01]  /*13350*/  FMUL R68, R68, UR13 ;  /* 0x0000000d44447c20 */ /* 0x000fe20008400000 */
[----:B------:R-:W-:Y:S04]  /*13360*/  @P5 STG.E.U16 desc[UR14][R2.64+0xa2], R65 ;  /* 0x0000a24102005986 */ /* 0x000fe8000c10150e */
[----:B------:R1:W-:Y:S01]  /*13370*/  @P1 STG.E.U16 desc[UR14][R4.64+0xa0], R66 ;  /* 0x0000a04204001986 */ /* 0x0003e2000c10150e */
[----:B------:R-:W-:-:S02]  /*13380*/  ISETP.GT.AND P1, PT, R0, 0x58, P0 ;  /* 0x000000580000780c */ /* 0x000fc40000724270 */
[----:B------:R-:W-:Y:S01]  /*13390*/  F2FP.BF16.F32.PACK_AB R68, RZ, R68 ;  /* 0x00000044ff44723e */ /* 0x000fe200000010ff */
[----:B------:R2:W-:Y:S01]  /*133a0*/  @P3 STG.E.U16 desc[UR14][R8.64+0xa2], R67 ;  /* 0x0000a24308003986 */ /* 0x0005e2000c10150e */
[C---:B------:R-:W-:Y:S02]  /*133b0*/  ISETP.GT.AND P3, PT, R0.reuse, 0x59, P0 ;  /* 0x000000590000780c */ /* 0x040fe40000764270 */
[C---:B------:R-:W-:Y:S01]  /*133c0*/  ISETP.GT.AND P5, PT, R0.reuse, 0x59, P2 ;  /* 0x000000590000780c */ /* 0x040fe200017a4270 */
[----:B------:R-:W-:Y:S01]  /*133d0*/  FMUL R69, R69, UR13 ;  /* 0x0000000d45457c20 */ /* 0x000fe20008400000 */
[----:B------:R-:W-:Y:S01]  /*133e0*/  @P4 STG.E.U16 desc[UR14][R2.64+0xb0], R68 ;  /* 0x0000b04402004986 */ /* 0x000fe2000c10150e */
[----:B------:R-:W-:Y:S01]  /*133f0*/  ISETP.GT.AND P4, PT, R0, 0x60, P2 ;  /* 0x000000600000780c */ /* 0x000fe20001784270 */
[----:B------:R-:W-:Y:S01]  /*13400*/  FMUL R70, R70, UR13 ;  /* 0x0000000d46467c20 */ /* 0x000fe20008400000 */
[----:B------:R-:W-:Y:S01]  /*13410*/  FMUL R71, R71, UR13 ;  /* 0x0000000d47477c20 */ /* 0x000fe20008400000 */
[----:B------:R-:W-:Y:S01]  /*13420*/  FMUL R72, R72, UR13 ;  /* 0x0000000d48487c20 */ /* 0x000fe20008400000 */
[----:B------:R-:W-:Y:S01]  /*13430*/  F2FP.BF16.F32.PACK_AB R69, RZ, R69 ;  /* 0x00000045ff45723e */ /* 0x000fe200000010ff */
[----:B-1----:R-:W-:Y:S01]  /*13440*/  @P1 IMAD.MOV.U32 R5, RZ, RZ, R7 ;  /* 0x000000ffff051224 */ /* 0x002fe200078e0007 */
[----:B------:R-:W-:-:S02]  /*13450*/  F2FP.BF16.F32.PACK_AB R70, RZ, R70 ;  /* 0x00000046ff46723e */ /* 0x000fc400000010ff */
[----:B------:R-:W-:Y:S02]  /*13460*/  F2FP.BF16.F32.PACK_AB R71, RZ, R71 ;  /* 0x00000047ff47723e */ /* 0x000fe400000010ff */
[----:B--2---:R-:W-:Y:S01]  /*13470*/  @P3 MOV R9, R7 ;  /* 0x0000000700093202 */ /* 0x004fe20000000f00 */
[----:B------:R-:W-:Y:S01]  /*13480*/  @P5 STG.E.U16 desc[UR14][R2.64+0xb2], R69 ;  /* 0x0000b24502005986 */ /* 0x000fe2000c10150e */
[----:B------:R-:W-:Y:S02]  /*13490*/  F2FP.BF16.F32.PACK_AB R72, RZ, R72 ;  /* 0x00000048ff48723e */ /* 0x000fe400000010ff */
[----:B------:R-:W-:Y:S01]  /*134a0*/  ISETP.GT.AND P5, PT, R0, 0x61, P2 ;  /* 0x000000610000780c */ /* 0x000fe200017a4270 */
[----:B------:R1:W-:Y:S01]  /*134b0*/  @P1 STG.E.U16 desc[UR14][R4.64+0xb0], R70 ;  /* 0x0000b04604001986 */ /* 0x0003e2000c10150e */
[----:B------:R-:W-:-:S03]  /*134c0*/  FMUL R73, R73, UR13 ;  /* 0x0000000d49497c20 */ /* 0x000fc60008400000 */
[----:B------:R2:W-:Y:S01]  /*134d0*/  @P3 STG.E.U16 desc[UR14][R8.64+0xb2], R71 ;  /* 0x0000b24708003986 */ /* 0x0005e2000c10150e */
[----:B------:R-:W-:-:S03]  /*134e0*/  ISETP.GT.AND P3, PT, R0, 0x60, P0 ;  /* 0x000000600000780c */ /* 0x000fc60000764270 */
[----:B------:R-:W-:Y:S01]  /*134f0*/  @P4 STG.E.U16 desc[UR14][R2.64+0xc0], R72 ;  /* 0x0000c04802004986 */ /* 0x000fe2000c10150e */
[----:B------:R-:W-:Y:S02]  /*13500*/  ISETP.GT.AND P4, PT, R0, 0x61, P0 ;  /* 0x000000610000780c */ /* 0x000fe40000784270 */
[----:B------:R-:W-:Y:S01]  /*13510*/  F2FP.BF16.F32.PACK_AB R73, RZ, R73 ;  /* 0x00000049ff49723e */ /* 0x000fe200000010ff */
[----:B------:R-:W-:Y:S01]  /*13520*/  FMUL R74, R74, UR13 ;  /* 0x0000000d4a4a7c20 */ /* 0x000fe20008400000 */
[----:B------:R-:W-:Y:S01]  /*13530*/  FMUL R75, R75, UR13 ;  /* 0x0000000d4b4b7c20 */ /* 0x000fe20008400000 */
[C---:B------:R-:W-:Y:S02]  /*13540*/  ISETP.GT.AND P1, PT, R0.reuse, 0x69, P2 ;  /* 0x000000690000780c */ /* 0x040fe40001724270 */
[----:B------:R-:W-:Y:S01]  /*13550*/  @P5 STG.E.U16 desc[UR14][R2.64+0xc2], R73 ;  /* 0x0000c24902005986 */ /* 0x000fe2000c10150e */
[----:B------:R-:W-:Y:S01]  /*13560*/  ISETP.GT.AND P5, PT, R0, 0x68, P2 ;  /* 0x000000680000780c */ /* 0x000fe200017a4270 */
[--C-:B-1----:R-:W-:Y:S01]  /*13570*/  @P3 IMAD.MOV.U32 R5, RZ, RZ, R7.reuse ;  /* 0x000000ffff053224 */ /* 0x102fe200078e0007 */
[----:B------:R-:W-:Y:S01]  /*13580*/  F2FP.BF16.F32.PACK_AB R74, RZ, R74 ;  /* 0x0000004aff4a723e */ /* 0x000fe200000010ff */
[----:B------:R-:W-:Y:S01]  /*13590*/  FMUL R76, R76, UR13 ;  /* 0x0000000d4c4c7c20 */ /* 0x000fe20008400000 */
[----:B------:R-:W-:Y:S01]  /*135a0*/  F2FP.BF16.F32.PACK_AB R75, RZ, R75 ;  /* 0x0000004bff4b723e */ /* 0x000fe200000010ff */
[----:B--2---:R-:W-:-:S02]  /*135b0*/  @P4 IMAD.MOV.U32 R9, RZ, RZ, R7 ;  /* 0x000000ffff094224 */ /* 0x004fc400078e0007 */
[----:B------:R-:W-:Y:S01]  /*135c0*/  FMUL R77, R77, UR13 ;  /* 0x0000000d4d4d7c20 */ /* 0x000fe20008400000 */
[----:B------:R1:W-:Y:S01]  /*135d0*/  @P3 STG.E.U16 desc[UR14][R4.64+0xc0], R74 ;  /* 0x0000c04a04003986 */ /* 0x0003e2000c10150e */
[----:B------:R-:W-:Y:S02]  /*135e0*/  F2FP.BF16.F32.PACK_AB R76, RZ, R76 ;  /* 0x0000004cff4c723e */ /* 0x000fe400000010ff */
[C---:B------:R-:W-:Y:S01]  /*135f0*/  ISETP.GT.AND P3, PT, R0.reuse, 0x68, P0 ;  /* 0x000000680000780c */ /* 0x040fe20000764270 */
[----:B------:R2:W-:Y:S01]  /*13600*/  @P4 STG.E.U16 desc[UR14][R8.64+0xc2], R75 ;  /* 0x0000c24b08004986 */ /* 0x0005e2000c10150e */
[----:B------:R-:W-:Y:S02]  /*13610*/  F2FP.BF16.F32.PACK_AB R77, RZ, R77 ;  /* 0x0000004dff4d723e */ /* 0x000fe400000010ff */
[----:B------:R-:W-:Y:S01]  /*13620*/  ISETP.GT.AND P4, PT, R0, 0x69, P0 ;  /* 0x000000690000780c */ /* 0x000fe20000784270 */
[----:B------:R-:W-:Y:S01]  /*13630*/  @P5 STG.E.U16 desc[UR14][R2.64+0xd0], R76 ;  /* 0x0000d04c02005986 */ /* 0x000fe2000c10150e */
[----:B------:R-:W-:-:S03]  /*13640*/  FMUL R78, R78, UR13 ;  /* 0x0000000d4e4e7c20 */ /* 0x000fc60008400000 */
[----:B------:R-:W-:Y:S01]  /*13650*/  @P1 STG.E.U16 desc[UR14][R2.64+0xd2], R77 ;  /* 0x0000d24d02001986 */ /* 0x000fe2000c10150e */
[----:B------:R-:W-:Y:S01]  /*13660*/  ISETP.GT.AND P1, PT, R0, 0x70, P2 ;  /* 0x000000700000780c */ /* 0x000fe20001724270 */
[----:B------:R-:W-:Y:S01]  /*13670*/  FMUL R79, R79, UR13 ;  /* 0x0000000d4f4f7c20 */ /* 0x000fe20008400000 */
[----:B------:R-:W-:Y:S01]  /*13680*/  FMUL R80, R80, UR13 ;  /* 0x0000000d50507c20 */ /* 0x000fe20008400000 */
[----:B------:R-:W-:Y:S01]  /*13690*/  F2FP.BF16.F32.PACK_AB R78, RZ, R78 ;  /* 0x0000004eff4e723e */ /* 0x000fe200000010ff */
[--C-:B-1----:R-:W-:Y:S02]  /*136a0*/  @P3 IMAD.MOV.U32 R5, RZ, RZ, R7.reuse ;  /* 0x000000ffff053224 */ /* 0x102fe400078e0007 */
[----:B------:R-:W-:Y:S01]  /*136b0*/  F2FP.BF16.F32.PACK_AB R79, RZ, R79 ;  /* 0x0000004fff4f723e */ /* 0x000fe200000010ff */
[----:B--2---:R-:W-:Y:S01]  /*136c0*/  @P4 IMAD.MOV.U32 R9, RZ, RZ, R7 ;  /* 0x000000ffff094224 */ /* 0x004fe200078e0007 */
[----:B------:R-:W-:Y:S01]  /*136d0*/  F2FP.BF16.F32.PACK_AB R80, RZ, R80 ;  /* 0x00000050ff50723e */ /* 0x000fe200000010ff */
[----:B------:R1:W-:Y:S01]  /*136e0*/  @P3 STG.E.U16 desc[UR14][R4.64+0xd0], R78 ;  /* 0x0000d04e04003986 */ /* 0x0003e2000c10150e */
[----:B------:R-:W-:-:S02]  /*136f0*/  ISETP.GT.AND P6, PT, R0, 0x70, P0 ;  /* 0x000000700000780c */ /* 0x000fc400007c4270 */
[C---:B------:R-:W-:Y:S01]  /*13700*/  ISETP.GT.AND P5, PT, R0.reuse, 0x71, P0 ;  /* 0x000000710000780c */ /* 0x040fe200007a4270 */
        /* <DEDUP_REMOVED lines=9> */
[----:B------:R-:W-:Y:S01]  /*137a0*/  FMUL R84, R84, UR13 ;  /* 0x0000000d54547c20 */ /* 0x000fe20008400000 */
[----:B------:R-:W-:Y:S01]  /*137b0*/  ISETP.GT.AND P0, PT, R0, 0x79, P0 ;  /* 0x000000790000780c */ /* 0x000fe20000704270 */
[----:B------:R-:W-:Y:S01]  /*137c0*/  FMUL R85, R85, UR13 ;  /* 0x0000000d55557c20 */ /* 0x000fe20008400000 */
[----:B------:R-:W-:Y:S01]  /*137d0*/  FMUL R86, R86, UR13 ;  /* 0x0000000d56567c20 */ /* 0x000fe20008400000 */
[----:B------:R-:W-:Y:S01]  /*137e0*/  F2FP.BF16.F32.PACK_AB R81, RZ, R81 ;  /* 0x00000051ff51723e */ /* 0x000fe200000010ff */
[--C-:B-1----:R-:W-:Y:S01]  /*137f0*/  @P6 IMAD.MOV.U32 R5, RZ, RZ, R7.reuse ;  /* 0x000000ffff056224 */ /* 0x102fe200078e0007 */
[----:B------:R-:W-:Y:S01]  /*13800*/  F2FP.BF16.F32.PACK_AB R82, RZ, R82 ;  /* 0x00000052ff52723e */ /* 0x000fe200000010ff */
[----:B--2---:R-:W-:Y:S01]  /*13810*/  @P5 IMAD.MOV.U32 R9, RZ, RZ, R7 ;  /* 0x000000ffff095224 */ /* 0x004fe200078e0007 */
[----:B------:R-:W-:Y:S01]  /*13820*/  F2FP.BF16.F32.PACK_AB R83, RZ, R83 ;  /* 0x00000053ff53723e */ /* 0x000fe200000010ff */
[--C-:B------:R-:W-:Y:S01]  /*13830*/  @P3 IMAD.MOV.U32 R10, RZ, RZ, R2.reuse ;  /* 0x000000ffff0a3224 */ /* 0x100fe200078e0002 */
[----:B------:R-:W-:Y:S01]  /*13840*/  F2FP.BF16.F32.PACK_AB R84, RZ, R84 ;  /* 0x00000054ff54723e */ /* 0x000fe200000010ff */
[--C-:B------:R-:W-:Y:S01]  /*13850*/  @P3 IMAD.MOV.U32 R11, RZ, RZ, R3.reuse ;  /* 0x000000ffff0b3224 */ /* 0x100fe200078e0003 */
[----:B------:R-:W-:Y:S01]  /*13860*/  F2FP.BF16.F32.PACK_AB R85, RZ, R85 ;  /* 0x00000055ff55723e */ /* 0x000fe200000010ff */
[----:B------:R-:W-:Y:S01]  /*13870*/  @P2 IMAD.MOV.U32 R12, RZ, RZ, R2 ;  /* 0x000000ffff0c2224 */ /* 0x000fe200078e0002 */
[----:B------:R3:W-:Y:S01]  /*13880*/  @P1 STG.E.U16 desc[UR14][R2.64+0xe2], R81 ;  /* 0x0000e25102001986 */ /* 0x0007e2000c10150e */
[----:B------:R-:W-:Y:S01]  /*13890*/  @P2 IMAD.MOV.U32 R13, RZ, RZ, R3 ;  /* 0x000000ffff0d2224 */ /* 0x000fe200078e0003 */
[----:B------:R-:W-:Y:S01]  /*138a0*/  F2FP.BF16.F32.PACK_AB R86, RZ, R86 ;  /* 0x00000056ff56723e */ /* 0x000fe200000010ff */
[C---:B------:R-:W-:Y:S01]  /*138b0*/  VIADD R14, R2.reuse, UR9 ;  /* 0x00000009020e7c36 */ /* 0x040fe20008000000 */
[----:B------:R-:W-:Y:S01]  /*138c0*/  @P4 MOV R15, R7 ;  /* 0x00000007000f4202 */ /* 0x000fe20000000f00 */
[----:B------:R3:W-:Y:S01]  /*138d0*/  @P6 STG.E.U16 desc[UR14][R4.64+0xe0], R82 ;  /* 0x0000e05204006986 */ /* 0x0007e2000c10150e */
[----:B------:R-:W-:-:S03]  /*138e0*/  VIADD R16, R2, UR9 ;  /* 0x0000000902107c36 */ /* 0x000fc60008000000 */
[----:B------:R3:W-:Y:S04]  /*138f0*/  @P5 STG.E.U16 desc[UR14][R8.64+0xe2], R83 ;  /* 0x0000e25308005986 */ /* 0x0007e8000c10150e */
[----:B------:R3:W-:Y:S04]  /*13900*/  @P3 STG.E.U16 desc[UR14][R10.64+0xf0], R84 ;  /* 0x0000f0540a003986 */ /* 0x0007e8000c10150e */
[----:B------:R3:W-:Y:S01]  /*13910*/  @P2 STG.E.U16 desc[UR14][R12.64+0xf2], R85 ;  /* 0x0000f2550c002986 */ /* 0x0007e2000c10150e */
[----:B------:R-:W-:-:S03]  /*13920*/  FMUL R87, R87, UR13 ;  /* 0x0000000d57577c20 */ /* 0x000fc60008400000 */
[----:B------:R3:W-:Y:S01]  /*13930*/  @P4 STG.E.U16 desc[UR14][R14.64+0xf0], R86 ;  /* 0x0000f0560e004986 */ /* 0x0007e2000c10150e */
[----:B------:R-:W-:Y:S05]  /*13940*/  @!P0 EXIT ;  /* 0x000000000000894d */ /* 0x000fea0003800000 */
[----:B------:R-:W-:Y:S01]  /*13950*/  F2FP.BF16.F32.PACK_AB R87, RZ, R87 ;  /* 0x00000057ff57723e */ /* 0x000fe200000010ff */
[----:B------:R-:W-:-:S05]  /*13960*/  IMAD.MOV.U32 R17, RZ, RZ, R7 ;  /* 0x000000ffff117224 */ /* 0x000fca00078e0007 */
[----:B------:R-:W-:Y:S01]  /*13970*/  STG.E.U16 desc[UR14][R16.64+0xf2], R87 ;  /* 0x0000f25710007986 */ /* 0x000fe2000c10150e */
[----:B------:R-:W-:Y:S05]  /*13980*/  EXIT ;  /* 0x000000000000794d */ /* 0x000fea0003800000 */
.L_x_10:
[----:B------:R-:W-:-:S13]  /*13990*/  ISETP.NE.AND P0, PT, RZ, UR7, PT ;  /* 0x00000007ff007c0c */ /* 0x000fda000bf05270 */
[----:B------:R-:W-:Y:S05]  /*139a0*/  @P0 EXIT ;  /* 0x000000000000094d */ /* 0x000fea0003800000 */
[----:B------:R-:W-:-:S13]  /*139b0*/  ELECT P0, URZ, PT ;  /* 0x00000000003f782f */ /* 0x000fda0003800000 */
[----:B------:R-:W-:Y:S05]  /*139c0*/  @!P0 BRA `(.L_x_525) ;  /* 0x0000000800308947 */ /* 0x000fea0003800000 */
[----:B------:R-:W-:-:S06]  /*139d0*/  UISETP.GE.AND UP0, UPT, UR5, 0x1, UPT ;  /* 0x000000010500788c */ /* 0x000fcc000bf06270 */
[----:B------:R-:W-:-:S13]  /*139e0*/  PLOP3.LUT P0, PT, PT, PT, UP0, 0x80, 0x0 ;  /* 0x000000000000781c */ /* 0x000fda0003f0f008 */
[----:B------:R-:W-:Y:S05]  /*139f0*/  @!P0 BRA `(.L_x_525) ;  /* 0x0000000800248947 */ /* 0x000fea0003800000 */
[----:B------:R-:W0:Y:S01]  /*13a00*/  S2R R0, SR_CTAID.X ;  /* 0x0000000000007919 */ /* 0x000e220000002500 */
[----:B------:R-:W-:Y:S01]  /*13a10*/  ULDC UR8, c[0x0][0x384] ;  /* 0x0000e10000087ab9 */ /* 0x000fe20000000800 */
[----:B------:R-:W-:Y:S01]  /*13a20*/  UIADD3 UR7, UR5, 0x1, URZ ;  /* 0x0000000105077890 */ /* 0x000fe2000fffe03f */
[----:B------:R-:W-:Y:S01]  /*13a30*/  LOP3.LUT P0, RZ, R7, 0x1f, RZ, 0xc0, !PT ;  /* 0x0000001f07ff7812 */ /* 0x000fe2000780c0ff */
[----:B------:R-:W1:Y:S01]  /*13a40*/  S2R R2, SR_CTAID.Y ;  /* 0x0000000000027919 */ /* 0x000e620000002600 */
[----:B------:R-:W-:Y:S01]  /*13a50*/  IMAD.U32 R9, RZ, RZ, UR6 ;  /* 0x00000006ff097e24 */ /* 0x000fe2000f8e00ff */
[----:B------:R-:W-:Y:S01]  /*13a60*/  ULDC UR9, c[0x0][0x388] ;  /* 0x0000e20000097ab9 */ /* 0x000fe20000000800 */
[C---:B------:R-:W-:Y:S01]  /*13a70*/  ISETP.NE.AND P1, PT, R5.reuse, RZ, PT ;  /* 0x000000ff0500720c */ /* 0x040fe20003f25270 */
[----:B------:R-:W-:Y:S01]  /*13a80*/  IMAD.MOV.U32 R3, RZ, RZ, RZ ;  /* 0x000000ffff037224 */ /* 0x000fe200078e00ff */
[----:B------:R-:W-:Y:S01]  /*13a90*/  ISETP.NE.OR P0, PT, R5, RZ, !P0 ;  /* 0x000000ff0500720c */ /* 0x000fe20004705670 */
[----:B------:R-:W-:Y:S01]  /*13aa0*/  IMAD.MOV.U32 R4, RZ, RZ, 0x1 ;  /* 0x00000001ff047424 */ /* 0x000fe200078e00ff */
[----:B------:R-:W-:Y:S01]  /*13ab0*/  CS2R R6, SRZ ;  /* 0x0000000000067805 */ /* 0x000fe2000001ff00 */
[----:B------:R-:W-:-:S02]  /*13ac0*/  IMAD.MOV.U32 R5, RZ, RZ, RZ ;  /* 0x000000ffff057224 */ /* 0x000fc400078e00ff */
[----:B------:R-:W-:Y:S02]  /*13ad0*/  IMAD.MOV.U32 R8, RZ, RZ, RZ ;  /* 0x000000ffff087224 */ /* 0x000fe400078e00ff */
[----:B------:R-:W-:Y:S02]  /*13ae0*/  IMAD.U32 R21, RZ, RZ, UR7 ;  /* 0x00000007ff157e24 */ /* 0x000fe4000f8e00ff */
[----:B0-----:R-:W-:Y:S01]  /*13af0*/  IMAD.SHL.U32 R17, R0, 0x100, RZ ;  /* 0x0000010000117824 */ /* 0x001fe200078e00ff */
[----:B------:R-:W-:Y:S01]  /*13b00*/  LOP3.LUT R0, R9, 0x2, RZ, 0xfc, !PT ;  /* 0x0000000209007812 */ /* 0x000fe200078efcff */
[----:B-1----:R-:W-:Y:S02]  /*13b10*/  IMAD.SHL.U32 R18, R2, 0x80, RZ ;  /* 0x0000008002127824 */ /* 0x002fe400078e00ff */
[----:B------:R-:W-:-:S04]  /*13b20*/  IMAD.HI.U32 R2, R17, UR8, RZ ;  /* 0x0000000811027c27 */ /* 0x000fc8000f8e00ff */
[----:B------:R-:W-:Y:S01]  /*13b30*/  VIADD R19, R18, 0x40 ;  /* 0x0000004012137836 */ /* 0x000fe20000000000 */
[----:B------:R-:W-:-:S07]  /*13b40*/  SHF.R.U32.HI R2, RZ, UR9, R2 ;  /* 0x00000009ff027c19 */ /* 0x000fce0008011602 */
.L_x_529:
[----:B------:R-:W0:Y:S01]  /*13b50*/  S2R R10, SR_CgaCtaId ;  /* 0x00000000000a7919 */ /* 0x000e220000008800 */
[----:B------:R-:W-:-:S04]  /*13b60*/  MOV R9, 0x400 ;  /* 0x0000040000097802 */ /* 0x000fc80000000f00 */
[----:B0-----:R-:W-:Y:S02]  /*13b70*/  LEA R20, R10, R9, 0x18 ;  /* 0x000000090a147211 */ /* 0x001fe400078ec0ff */
[----:B------:R-:W-:-:S03]  /*13b80*/  SHF.L.U32 R9, R4, 0x1f, RZ ;  /* 0x0000001f04097819 */ /* 0x000fc600000006ff */
[----:B------:R-:W-:-:S07]  /*13b90*/  IMAD R12, R3, 0x8, R20 ;  /* 0x00000008030c7824 */ /* 0x000fce00078e0214 */
.L_x_526:
[----:B0-----:R0:W1:Y:S02]  /*13ba0*/  SYNCS.PHASECHK.TRANS64.TRYWAIT P2, [R12+URZ+0x36048], R9 ;  /* 0x036048090c0075a7 */ /* 0x001064000804017f */
[----:B-1----:R-:W-:Y:S05]  /*13bb0*/  @!P2 NANOSLEEP.SYNCS 0x989680 ;  /* 0x009896800000a95d */ /* 0x002fea0003900000 */
[----:B------:R-:W1:Y:S02]  /*13bc0*/  @!P2 SYNCS.PHASECHK.TRANS64 P2, [R12+URZ+0x36048], R9 ;  /* 0x036048090c00a5a7 */ /* 0x000e64000804007f */
[----:B-1----:R-:W-:Y:S05]  /*13bd0*/  @!P2 BRA `(.L_x_526) ;  /* 0xfffffffc00f0a947 */ /* 0x002fea000383ffff */
[----:B0-----:R-:W0:Y:S02]  /*13be0*/  @!P1 LDC R9, c[0x0][0x580] ;  /* 0x00016000ff099b82 */ /* 0x001e240000000800 */
[----:B0-----:R0:W-:Y:S02]  /*13bf0*/  @!P1 SYNCS.ARRIVE.TRANS64 RZ, [R12+URZ+0x36000], R9 ;  /* 0x036000090cff99a7 */ /* 0x0011e4000800003f */
[----:B0-----:R-:W-:-:S04]  /*13c00*/  PRMT R9, R0, 0x9910, RZ ;  /* 0x0000991000097816 */ /* 0x001fc800000000ff */
[----:B------:R-:W-:-:S13]  /*13c10*/  ISETP.NE.AND P2, PT, R9, 0x2, PT ;  /* 0x000000020900780c */ /* 0x000fda0003f45270 */
[----:B------:R-:W-:Y:S05]  /*13c20*/  @P2 BRA `(.L_x_527) ;  /* 0x0000000000042947 */ /* 0x000fea0003800000 */
[----:B------:R-:W-:Y:S01]  /*13c30*/  BPT.TRAP 0x1 ;  /* 0x000000040000795c */ /* 0x000fe20000300000 */
.L_x_527:
[----:B------:R-:W-:Y:S05]  /*13c40*/  @P0 BRA `(.L_x_528) ;  /* 0x0000000000040947 */ /* 0x000fea0003800000 */
[----:B------:R-:W-:Y:S01]  /*13c50*/  BPT.TRAP 0x1 ;  /* 0x000000040000795c */ /* 0x000fe20000300000 */
.L_x_528:
[----:B------:R-:W0:Y:S01]  /*13c60*/  LDC R10, c[0x0][0x380] ;  /* 0x0000e000ff0a7b82 */ /* 0x000e220000000800 */
[----:B------:R-:W-:Y:S01]  /*13c70*/  R2UR UR7, R2 ;  /* 0x00000000020772ca */ /* 0x000fe200000e0000 */
[----:B------:R-:W-:Y:S01]  /*13c80*/  ULDC UR18, c[0x0][0x38c] ;  /* 0x0000e30000127ab9 */ /* 0x000fe20000000800 */
[----:B------:R-:W-:Y:S01]  /*13c90*/  R2UR UR25, R12 ;  /* 0x000000000c1972ca */ /* 0x000fe200000e0000 */
[----:B------:R-:W-:Y:S01]  /*13ca0*/  UISETP.NE.AND UP0, UPT, UR18, 0x1, UPT ;  /* 0x000000011200788c */ /* 0x000fe2000bf05270 */
[C---:B------:R-:W-:Y:S01]  /*13cb0*/  VIADD R11, R7.reuse, 0x1 ;  /* 0x00000001070b7836 */ /* 0x040fe20000000000 */
[----:B------:R-:W-:Y:S01]  /*13cc0*/  ULDC UR23, c[0x0][0x398] ;  /* 0x0000e60000177ab9 */ /* 0x000fe20000000800 */
[----:B------:R-:W-:Y:S01]  /*13cd0*/  R2UR UR26, R8 ;  /* 0x00000000081a72ca */ /* 0x000fe200000e0000 */
[----:B------:R-:W1:Y:S01]  /*13ce0*/  LDC.64 R12, c[0x0][0x3f8] ;  /* 0x0000fe00ff0c7b82 */ /* 0x000e620000000a00 */
[----:B------:R-:W-:Y:S01]  /*13cf0*/  R2UR UR20, R7 ;  /* 0x00000000071472ca */ /* 0x000fe200000e0000 */
[----:B------:R-:W-:Y:S01]  /*13d00*/  ULDC UR31, c[0x0][0x3ec] ;  /* 0x0000fb00001f7ab9 */ /* 0x000fe20000000800 */
[----:B------:R-:W-:Y:S01]  /*13d10*/  R2UR UR12, R20 ;  /* 0x00000000140c72ca */ /* 0x000fe200000e0000 */
[C---:B------:R-:W-:Y:S01]  /*13d20*/  IMAD R20, R3.reuse, 0x2000, R20 ;  /* 0x0000200003147824 */ /* 0x040fe200078e0214 */
[----:B------:R-:W-:Y:S01]  /*13d30*/  R2UR UR24, R3 ;  /* 0x00000000031872ca */ /* 0x000fe200000e0000 */
[----:B------:R-:W-:Y:S01]  /*13d40*/  ULDC.64 UR34, c[0x0][0x198] ;  /* 0x0000660000227ab9 */ /* 0x000fe20000000a00 */
[----:B------:R-:W-:Y:S01]  /*13d50*/  @UP0 ULDC.64 UR10, c[0x0][0x390] ;  /* 0x0000e400000a0ab9 */ /* 0x000fe20000000a00 */
[----:B------:R-:W1:Y:S01]  /*13d60*/  LDC.64 R14, c[0x0][0x3d0] ;  /* 0x0000f400ff0e7b82 */ /* 0x000e620000000a00 */
[----:B------:R-:W-:Y:S01]  /*13d70*/  R2UR UR19, R20 ;  /* 0x00000000141372ca */ /* 0x000fe200000e0000 */
[----:B------:R-:W-:Y:S01]  /*13d80*/  VIADD R21, R21, 0xffffffff ;  /* 0xffffffff15157836 */ /* 0x000fe20000000000 */
[----:B------:R-:W-:Y:S01]  /*13d90*/  R2UR UR21, R5 ;  /* 0x00000000051572ca */ /* 0x000fe200000e0000 */
[----:B------:R-:W-:Y:S01]  /*13da0*/  UIADD3 UR32, UP1, UR34, 0xf0, URZ ;  /* 0x000000f022207890 */ /* 0x000fe2000ff3e03f */
[----:B------:R-:W-:Y:S01]  /*13db0*/  R2UR UR22, R6 ;  /* 0x00000000061672ca */ /* 0x000fe200000e0000 */
[----:B------:R-:W-:Y:S01]  /*13dc0*/  ULDC.64 UR28, c[0x0][0x3f0] ;  /* 0x0000fc00001c7ab9 */ /* 0x000fe20000000a00 */
[----:B------:R-:W-:Y:S01]  /*13dd0*/  UIADD3 UR34, UP2, UR34, 0x270, URZ ;  /* 0x0000027022227890 */ /* 0x000fe2000ff5e03f */
[----:B0-----:R-:W-:Y:S01]  /*13de0*/  ISETP.NE.AND P2, PT, R10, 0x1, PT ;  /* 0x000000010a00780c */ /* 0x001fe20003f45270 */
[----:B------:R-:W0:Y:S01]  /*13df0*/  LDC R16, c[0x0][0x400] ;  /* 0x00010000ff107b82 */ /* 0x000e220000000800 */
[----:B------:R-:W-:Y:S01]  /*13e00*/  ISETP.GT.AND P6, PT, R21, 0x1, PT ;  /* 0x000000011500780c */ /* 0x000fe20003fc4270 */
[----:B------:R-:W-:Y:S01]  /*13e10*/  UIADD3 UR25, UR25, 0x36000, URZ ;  /* 0x0003600019197890 */ /* 0x000fe2000fffe03f */
[----:B------:R-:W-:Y:S01]  /*13e20*/  VIADD R3, R3, 0x1 ;  /* 0x0000000103037836 */ /* 0x000fe20000000000 */
[----:B------:R-:W-:-:S02]  /*13e30*/  ULEA UR24, UR24, UR12, 0xe ;  /* 0x0000000c18187291 */ /* 0x000fc4000f8e703f */
[----:B------:R-:W-:Y:S02]  /*13e40*/  USHF.L.U32 UR26, UR26, 0x5, URZ ;  /* 0x000000051a1a7899 */ /* 0x000fe4000800063f */
[----:B------:R-:W2:Y:S01]  /*13e50*/  LDC.64 R22, c[0x0][0x3e0] ;  /* 0x0000f800ff167b82 */ /* 0x000ea20000000a00 */
[----:B------:R-:W-:Y:S01]  /*13e60*/  UIADD3.X UR33, URZ, UR35, URZ, UP1, !UPT ;  /* 0x000000233f217290 */ /* 0x000fe20008ffe43f */
[----:B------:R-:W-:Y:S01]  /*13e70*/  ISETP.NE.AND P5, PT, R3, 0x9, PT ;  /* 0x000000090300780c */ /* 0x000fe20003fa5270 */
[----:B------:R-:W-:Y:S01]  /*13e80*/  UIADD3.X UR35, URZ, UR35, URZ, UP2, !UPT ;  /* 0x000000233f237290 */ /* 0x000fe200097fe43f */
[----:B------:R-:W-:Y:S01]  /*13e90*/  @P2 IMAD.U32 R9, RZ, RZ, UR7 ;  /* 0x00000007ff092e24 */ /* 0x000fe2000f8e00ff */
[----:B------:R-:W-:Y:S01]  /*13ea0*/  R2UR UR7, R17 ;  /* 0x00000000110772ca */ /* 0x000fe200000e0000 */
[----:B------:R-:W-:Y:S01]  /*13eb0*/  UMOV UR36, 0x0 ;  /* 0x0000000000247882 */ /* 0x000fe20000000000 */
[----:B------:R-:W-:Y:S01]  /*13ec0*/  UMOV UR37, 0x10000000 ;  /* 0x1000000000257882 */ /* 0x000fe20000000000 */
[----:B------:R-:W-:Y:S01]  /*13ed0*/  UMOV UR12, UR20 ;  /* 0x00000014000c7c82 */ /* 0x000fe20008000000 */
[----:B------:R-:W-:Y:S01]  /*13ee0*/  @P2 R2UR UR7, R9 ;  /* 0x00000000090722ca */ /* 0x000fe200000e0000 */
[----:B------:R-:W-:Y:S01]  /*13ef0*/  UMOV UR14, UR22 ;  /* 0x00000016000e7c82 */ /* 0x000fe20008000000 */
[----:B------:R-:W-:Y:S01]  /*13f00*/  IADD3 R9, R8, 0x1, RZ ;  /* 0x0000000108097810 */ /* 0x000fe20007ffe0ff */
[----:B-1----:R-:W-:Y:S01]  /*13f10*/  IMAD R8, R5, R14, R13 ;  /* 0x0000000e05087224 */ /* 0x002fe200078e020d */
[----:B------:R-:W-:-:S02]  /*13f20*/  SEL R3, R3, RZ, P5 ;  /* 0x000000ff03037207 */ /* 0x000fc40002800000 */
[----:B------:R-:W-:-:S07]  /*13f30*/  ISETP.NE.AND P2, PT, R9, UR4, PT ;  /* 0x0000000409007c0c */ /* 0x000fce000bf45270 */
[----:B------:R-:W-:Y:S02]  /*13f40*/  UIADD3 UR13, -UR7, URZ, URZ ;  /* 0x0000003f070d7290 */ /* 0x000fe4000fffe13f */
[----:B------:R-:W-:Y:S02]  /*13f50*/  UIMAD.WIDE.U32 UR8, UR7, UR10, URZ ;  /* 0x0000000a070872a5 */ /* 0x000fe4000f8e003f */
[----:B------:R-:W-:Y:S02]  /*13f60*/  UMOV UR15, UR7 ;  /* 0x00000007000f7c82 */ /* 0x000fe40008000000 */
[----:B------:R-:W-:Y:S01]  /*13f70*/  IMAD R10, R10, UR13, R17 ;  /* 0x0000000d0a0a7c24 */ /* 0x000fe2000f8e0211 */
[----:B------:R-:W-:Y:S01]  /*13f80*/  @UP0 USHF.R.U32.HI UR15, URZ, UR11, UR9 ;  /* 0x0000000b3f0f0299 */ /* 0x000fe20008011609 */
[----:B------:R-:W-:Y:S01]  /*13f90*/  @P2 IMAD.MOV R11, RZ, RZ, R7 ;  /* 0x000000ffff0b2224 */ /* 0x000fe200078e0207 */
[----:B------:R-:W-:Y:S01]  /*13fa0*/  UISETP.NE.AND UP0, UPT, UR23, 0x1, UPT ;  /* 0x000000011700788c */ /* 0x000fe2000bf05270 */
[----:B------:R-:W-:Y:S01]  /*13fb0*/  ULDC.64 UR8, c[0x0][0x3c8] ;  /* 0x0000f20000087ab9 */ /* 0x000fe20000000a00 */
[----:B------:R-:W-:Y:S01]  /*13fc0*/  R2UR UR27, R10 ;  /* 0x000000000a1b72ca */ /* 0x000fe200000e0000 */
[----:B------:R-:W-:Y:S01]  /*13fd0*/  IMAD R7, R7, UR9, R12 ;  /* 0x0000000907077c24 */ /* 0x000fe2000f8e020c */
[----:B--2---:R-:W-:Y:S01]  /*13fe0*/  ISETP.NE.AND P3, PT, R11, R22, PT ;  /* 0x000000160b00720c */ /* 0x004fe20003f65270 */
[----:B------:R-:W-:Y:S01]  /*13ff0*/  ULDC.64 UR10, c[0x0][0x3c0] ;  /* 0x0000f000000a7ab9 */ /* 0x000fe20000000a00 */
[----:B------:R-:W-:Y:S01]  /*14000*/  UMOV UR30, UR15 ;  /* 0x0000000f001e7c82 */ /* 0x000fe20008000000 */
[----:B------:R-:W-:Y:S01]  /*14010*/  IMAD.U32 R8, R8, 0x20, R7 ;  /* 0x0000002008087824 */ /* 0x000fe200078e0007 */
[----:B------:R-:W-:Y:S01]  /*14020*/  UIADD3 UR9, -UR15, URZ, URZ ;  /* 0x0000003f0f097290 */ /* 0x000fe2000fffe13f */
[----:B0-----:R-:W-:-:S02]  /*14030*/  IMAD R7, R6, R15, R16 ;  /* 0x0000000f06077224 */ /* 0x001fc400078e0210 */
[----:B------:R-:W-:Y:S01]  /*14040*/  @UP0 ULDC UR16, c[0x0][0x39c] ;  /* 0x0000e70000100ab9 */ /* 0x000fe20000000800 */
[----:B------:R-:W-:Y:S01]  /*14050*/  @UP0 ULDC UR38, c[0x0][0x3a0] ;  /* 0x0000e80000260ab9 */ /* 0x000fe20000000800 */
[----:B------:R-:W-:Y:S01]  /*14060*/  UIMAD.WIDE.U32 UR16, UR15, UR16, URZ ;  /* 0x000000100f1072a5 */ /* 0x000fe2000f8e003f */
[----:B------:R-:W-:Y:S01]  /*14070*/  IMAD.U32 R7, R7, 0x400, R8 ;  /* 0x0000040007077824 */ /* 0x000fe200078e0008 */
[----:B------:R-:W-:Y:S01]  /*14080*/  UIMAD UR9, UR18, UR9, UR7 ;  /* 0x00000009120972a4 */ /* 0x000fe2000f8e0207 */
[----:B------:R-:W-:Y:S01]  /*14090*/  VIADD R10, R5, 0x1 ;  /* 0x00000001050a7836 */ /* 0x000fe20000000000 */
[----:B------:R-:W-:Y:S01]  /*140a0*/  UIMAD UR27, UR27, UR10, UR31 ;  /* 0x0000000a1b1b72a4 */ /* 0x000fe2000f8e021f */
[----:B------:R-:W-:Y:S01]  /*140b0*/  @P3 IMAD.MOV R10, RZ, RZ, R5 ;  /* 0x000000ffff0a3224 */ /* 0x000fe200078e0205 */
[----:B------:R-:W-:Y:S01]  /*140c0*/  @UP0 USHF.R.U32.HI UR30, URZ, UR38, UR17 ;  /* 0x000000263f1e0299 */ /* 0x000fe20008011611 */
[----:B------:R-:W-:Y:S01]  /*140d0*/  R2UR UR31, R7 ;  /* 0x00000000071f72ca */ /* 0x000fe200000e0000 */
[----:B------:R-:W-:Y:S01]  /*140e0*/  UIMAD UR28, UR9, UR11, UR28 ;  /* 0x0000000b091c72a4 */ /* 0x000fe2000f8e021c */
[----:B------:R-:W-:Y:S01]  /*140f0*/  R2UR UR18, R18 ;  /* 0x00000000121272ca */ /* 0x000fe200000e0000 */
[----:B------:R-:W-:Y:S01]  /*14100*/  UIADD3 UR10, -UR30, URZ, URZ ;  /* 0x0000003f1e0a7290 */ /* 0x000fe2000fffe13f */
[----:B------:R-:W-:Y:S01]  /*14110*/  ISETP.NE.AND P4, PT, R10, R23, PT ;  /* 0x000000170a00720c */ /* 0x000fe20003f85270 */
[----:B------:R-:W-:Y:S01]  /*14120*/  UIADD3 UR16, UR19, 0x24000, URZ ;  /* 0x0002400013107890 */ /* 0x000fe2000fffe03f */
[----:B------:R-:W-:Y:S01]  /*14130*/  SEL R5, RZ, 0x1, P5 ;  /* 0x00000001ff057807 */ /* 0x000fe20002800000 */
[----:B------:R-:W-:Y:S01]  /*14140*/  UIMAD UR7, UR23, UR10, UR15 ;  /* 0x0000000a170772a4 */ /* 0x000fe2000f8e020f */
[----:B------:R-:W-:Y:S01]  /*14150*/  VIADD R12, R6, 0x1 ;  /* 0x00000001060c7836 */ /* 0x000fe20000000000 */
[----:B------:R-:W-:Y:S01]  /*14160*/  UMOV UR17, UR25 ;  /* 0x0000001900117c82 */ /* 0x000fe20008000000 */
[----:B------:R-:W-:Y:S01]  /*14170*/  R2UR UR10, R19 ;  /* 0x00000000130a72ca */ /* 0x000fe200000e0000 */
[----:B------:R-:W-:Y:S01]  /*14180*/  UIMAD UR29, UR7, UR8, UR29 ;  /* 0x00000008071d72a4 */ /* 0x000fe2000f8e021d */
[----:B------:R-:W-:Y:S01]  /*14190*/  LOP3.LUT R4, R4, R5, RZ, 0x3c, !PT ;  /* 0x0000000504047212 */ /* 0x000fe200078e3cff */
[----:B------:R-:W-:Y:S01]  /*141a0*/  UPRMT UR7, UR31, 0x5410, URZ ;  /* 0x000054101f077896 */ /* 0x000fe2000800003f */
[----:B------:R-:W-:Y:S01]  /*141b0*/  SEL R8, R9, RZ, P2 ;  /* 0x000000ff09087207 */ /* 0x000fe20001000000 */
[----:B------:R-:W-:Y:S01]  /*141c0*/  UIADD3 UR8, UR19, 0x25000, URZ ;  /* 0x0002500013087890 */ /* 0x000fe2000fffe03f */
[----:B------:R-:W-:Y:S01]  /*141d0*/  SEL R7, R11, RZ, P3 ;  /* 0x000000ff0b077207 */ /* 0x000fe20001800000 */
[----:B------:R-:W-:Y:S01]  /*141e0*/  UMOV UR13, UR21 ;  /* 0x00000015000d7c82 */ /* 0x000fe20008000000 */
[----:B------:R-:W-:Y:S01]  /*141f0*/  UMOV UR19, UR26 ;  /* 0x0000001a00137c82 */ /* 0x000fe20008000000 */
[----:B------:R-:W-:Y:S01]  /*14200*/  UMOV UR9, UR25 ;  /* 0x0000001900097c82 */ /* 0x000fe20008000000 */
[----:B------:R-:W-:Y:S01]  /*14210*/  UMOV UR11, UR26 ;  /* 0x0000001a000b7c82 */ /* 0x000fe20008000000 */
[----:B------:R-:W-:Y:S01]  /*14220*/  @P4 IMAD.MOV R12, RZ, RZ, R6 ;  /* 0x000000ffff0c4224 */ /* 0x000fe200078e0206 */
[----:B------:R0:W-:Y:S01]  /*14230*/  UTMALDG.5D.IM2COL [UR24], [UR32], UR7 ;  /* 0x00000018200073b4 */ /* 0x0001e20008060007 */
[----:B------:R-:W-:-:S02]  /*14240*/  SEL R5, R10, RZ, P4 ;  /* 0x000000ff0a057207 */ /* 0x000fc40002000000 */
[----:B------:R-:W-:Y:S01]  /*14250*/  IMAD.MOV.U32 R6, RZ, RZ, R12 ;  /* 0x000000ffff067224 */ /* 0x000fe200078e000c */
[----:B------:R0:W-:Y:S01]  /*14260*/  UTMALDG.5D [UR16], [UR34], desc[UR36] ;  /* 0x00002410220075b4 */ /* 0x0001e20008021000 */
[----:B------:R0:W-:Y:S02]  /*14270*/  UTMALDG.5D [UR8], [UR34], desc[UR36] ;  /* 0x00002408220075b4 */ /* 0x0001e40008021000 */
[----:B0-----:R-:W-:Y:S05]  /*14280*/  @P6 BRA `(.L_x_529) ;  /* 0xfffffff800306947 */ /* 0x001fea000383ffff */
.L_x_525:
[----:B------:R-:W-:Y:S01]  /*14290*/  UISETP.GE.U32.AND UP1, UPT, UR5, 0x9, UPT ;  /* 0x000000090500788c */ /* 0x000fe2000bf26070 */
[----:B------:R-:W-:-:S05]  /*142a0*/  MOV R0, 0x1 ;  /* 0x0000000100007802 */ /* 0x000fca0000000f00 */
[----:B------:R-:W-:-:S05]  /*142b0*/  PLOP3.LUT P0, PT, PT, PT, UP1, 0x80, 0x0 ;  /* 0x000000000000781c */ /* 0x000fca0003f0f018 */
[----:B------:R-:W-:-:S04]  /*142c0*/  @UP1 UIMAD.WIDE.U32 UR8, UR5, 0x38e38e39, URZ ;  /* 0x38e38e39050818a5 */ /* 0x000fc8000f8e003f */
[----:B------:R-:W-:-:S04]  /*142d0*/  @UP1 USHF.R.U32.HI UR7, URZ, 0x1, UR9 ;  /* 0x000000013f071899 */ /* 0x000fc80008011609 */
[----:B------:R-:W-:-:S04]  /*142e0*/  @UP1 ULOP3.LUT UR7, UR7, 0x1, URZ, 0xc0, !UPT ;  /* 0x0000000107071892 */ /* 0x000fc8000f8ec03f */
[----:B------:R-:W-:-:S04]  /*142f0*/  @UP1 UISETP.NE.U32.AND UP0, UPT, UR7, 0x1, UPT ;  /* 0x000000010700188c */ /* 0x000fc8000bf05070 */
[----:B------:R-:W-:-:S04]  /*14300*/  @UP1 UISETP.NE.U32.AND.EX UP0, UPT, URZ, URZ, UPT, UP0 ;  /* 0x0000003f3f00128c */ /* 0x000fc8000bf05100 */
[----:B------:R-:W-:-:S06]  /*14310*/  @UP1 USEL UR7, URZ, 0x1, !UP0 ;  /* 0x000000013f071887 */ /* 0x000fcc000c000000 */
[----:B------:R-:W-:Y:S01]  /*14320*/  @P0 IMAD.U32 R0, RZ, RZ, UR7 ;  /* 0x00000007ff000e24 */ /* 0x000fe2000f8e00ff */
[----:B------:R-:W-:Y:S05]  /*14330*/  WARPSYNC.ALL ;  /* 0x0000000000007948 */ /* 0x000fea0003800000 */
[----:B------:R-:W-:-:S13]  /*14340*/  ELECT P0, URZ, PT ;  /* 0x00000000003f782f */ /* 0x000fda0003800000 */
[----:B------:R-:W-:Y:S05]  /*14350*/  @!P0 EXIT ;  /* 0x000000000000894d */ /* 0x000fea0003800000 */
[----:B------:R-:W-:-:S04]  /*14360*/  ULOP3.LUT UR6, UR6, 0x2, URZ, 0xfc, !UPT ;  /* 0x0000000206067892 */ /* 0x000fc8000f8efc3f */
[----:B------:R-:W-:-:S06]  /*14370*/  UISETP.NE.AND UP0, UPT, UR6, 0x3, UPT ;  /* 0x000000030600788c */ /* 0x000fcc000bf05270 */
[----:B------:R-:W-:-:S13]  /*14380*/  PLOP3.LUT P0, PT, PT, PT, UP0, 0x80, 0x0 ;  /* 0x000000000000781c */ /* 0x000fda0003f0f008 */
[----:B------:R-:W-:Y:S05]  /*14390*/  @!P0 BRA `(.L_x_530) ;  /* 0x0000000000048947 */ /* 0x000fea0003800000 */
[----:B------:R-:W-:Y:S01]  /*143a0*/  BPT.TRAP 0x1 ;  /* 0x000000040000795c */ /* 0x000fe20000300000 */
.L_x_530:
[----:B------:R-:W0:Y:S01]  /*143b0*/  S2UR UR8, SR_CgaCtaId ;  /* 0x00000000000879c3 */ /* 0x000e220000008800 */
[----:B------:R-:W-:Y:S01]  /*143c0*/  UIMAD.WIDE.U32 UR6, UR5, 0x38e38e39, URZ ;  /* 0x38e38e39050678a5 */ /* 0x000fe2000f8e003f */
[----:B------:R-:W-:Y:S01]  /*143d0*/  SHF.L.U32 R2, R0, 0x1f, RZ ;  /* 0x0000001f00027819 */ /* 0x000fe200000006ff */
[----:B------:R-:W-:Y:S02]  /*143e0*/  UMOV UR4, 0x400 ;  /* 0x0000040000047882 */ /* 0x000fe40000000000 */
[----:B------:R-:W-:-:S04]  /*143f0*/  USHF.R.U32.HI UR6, URZ, 0x1, UR7 ;  /* 0x000000013f067899 */ /* 0x000fc80008011607 */
[----:B------:R-:W-:Y:S02]  /*14400*/  UIMAD UR5, UR6, -0x9, UR5 ;  /* 0xfffffff7060578a4 */ /* 0x000fe4000f8e0205 */
[----:B0-----:R-:W-:-:S04]  /*14410*/  ULEA UR4, UR8, UR4, 0x18 ;  /* 0x0000000408047291 */ /* 0x001fc8000f8ec03f */
[----:B------:R-:W-:-:S04]  /*14420*/  UIADD3 UR4, UR4, 0x36048, URZ ;  /* 0x0003604804047890 */ /* 0x000fc8000fffe03f */
[----:B------:R-:W-:-:S12]  /*14430*/  ULEA UR6, UR5, UR4, 0x3 ;  /* 0x0000000405067291 */ /* 0x000fd8000f8e183f */
.L_x_531:
[----:B0-----:R-:W-:-:S04]  /*14440*/  IMAD.U32 R3, RZ, RZ, UR6 ;  /* 0x00000006ff037e24 */ /* 0x001fc8000f8e00ff */
[----:B------:R0:W1:Y:S03]  /*14450*/  SYNCS.PHASECHK.TRANS64.TRYWAIT P0, [R3+URZ], R2 ;  /* 0x00000002030075a7 */ /* 0x000066000800017f */
[----:B-1----:R-:W-:Y:S05]  /*14460*/  @!P0 NANOSLEEP.SYNCS 0x989680 ;  /* 0x009896800000895d */ /* 0x002fea0003900000 */
[----:B------:R-:W1:Y:S02]  /*14470*/  @!P0 SYNCS.PHASECHK.TRANS64 P0, [R3+URZ], R2 ;  /* 0x00000002030085a7 */ /* 0x000e64000800007f */
[----:B-1----:R-:W-:Y:S05]  /*14480*/  @!P0 BRA `(.L_x_531) ;  /* 0xfffffffc00ec8947 */ /* 0x002fea000383ffff */
[----:B------:R-:W-:-:S04]  /*14490*/  UIADD3 UR5, UR5, 0x1, URZ ;  /* 0x0000000105057890 */ /* 0x000fc8000fffe03f */
[----:B------:R-:W-:-:S04]  /*144a0*/  UISETP.NE.AND UP0, UPT, UR5, 0x9, UPT ;  /* 0x000000090500788c */ /* 0x000fc8000bf05270 */
[----:B------:R-:W-:Y:S02]  /*144b0*/  USEL UR6, URZ, 0x1, UP0 ;  /* 0x000000013f067887 */ /* 0x000fe40008000000 */
[----:B------:R-:W-:-:S04]  /*144c0*/  USEL UR5, UR5, URZ, UP0 ;  /* 0x0000003f05057287 */ /* 0x000fc80008000000 */
[----:B0-----:R-:W-:Y:S01]  /*144d0*/  LOP3.LUT R2, R0, UR6, RZ, 0x3c, !PT ;  /* 0x0000000600027c12 */ /* 0x001fe2000f8e3cff */
[----:B------:R-:W-:-:S03]  /*144e0*/  ULEA UR7, UR5, UR4, 0x3 ;  /* 0x0000000405077291 */ /* 0x000fc6000f8e183f */
[----:B------:R-:W-:-:S09]  /*144f0*/  SHF.L.U32 R0, R2, 0x1f, RZ ;  /* 0x0000001f02007819 */ /* 0x000fd200000006ff */
.L_x_532:
        /* <DEDUP_REMOVED lines=9> */
[----:B------:R-:W-:Y:S01]  /*14590*/  LOP3.LUT R2, R2, UR6, RZ, 0x3c, !PT ;  /* 0x0000000602027c12 */ /* 0x000fe2000f8e3cff */
[----:B------:R-:W-:-:S03]  /*145a0*/  ULEA UR7, UR5, UR4, 0x3 ;  /* 0x0000000405077291 */ /* 0x000fc6000f8e183f */
[----:B0-----:R-:W-:-:S09]  /*145b0*/  SHF.L.U32 R0, R2, 0x1f, RZ ;  /* 0x0000001f02007819 */ /* 0x001fd200000006ff */
.L_x_533:
        /* <DEDUP_REMOVED lines=12> */
.L_x_534:
        /* <DEDUP_REMOVED lines=12> */
.L_x_535:
        /* <DEDUP_REMOVED lines=12> */
.L_x_536:
        /* <DEDUP_REMOVED lines=12> */
.L_x_537:
        /* <DEDUP_REMOVED lines=12> */
.L_x_538:
        /* <DEDUP_REMOVED lines=12> */
.L_x_539:
[----:B0-----:R-:W-:-:S04]  /*14a40*/  IMAD.U32 R3, RZ, RZ, UR5 ;  /* 0x00000005ff037e24 */ /* 0x001fc8000f8e00ff */
[----:B------:R0:W1:Y:S03]  /*14a50*/  SYNCS.PHASECHK.TRANS64.TRYWAIT P0, [R3+URZ], R0 ;  /* 0x00000000030075a7 */ /* 0x000066000800017f */
[----:B-1----:R-:W-:Y:S05]  /*14a60*/  @!P0 NANOSLEEP.SYNCS 0x989680 ;  /* 0x009896800000895d */ /* 0x002fea0003900000 */
[----:B------:R-:W1:Y:S02]  /*14a70*/  @!P0 SYNCS.PHASECHK.TRANS64 P0, [R3+URZ], R0 ;  /* 0x00000000030085a7 */ /* 0x000e64000800007f */
[----:B-1----:R-:W-:Y:S05]  /*14a80*/  @P0 EXIT ;  /* 0x000000000000094d */ /* 0x002fea0003800000 */
[----:B------:R-:W-:Y:S05]  /*14a90*/  BRA `(.L_x_539) ;  /* 0xfffffffc00e87947 */ /* 0x000fea000383ffff */
.L_x_540:
[----:B------:R-:W-:-:S00]  /*14aa0*/  BRA `(.L_x_540) ;  /* 0xfffffffc00fc7947 */ /* 0x000fc0000383ffff */
[----:B------:R-:W-:-:S00]  /*14ab0*/  NOP ;  /* 0x0000000000007918 */ /* 0x000fc00000000000 */
        /* <DEDUP_REMOVED lines=12> */
.L_x_541:


//--------------------- .nv.shared._ZN7cutlass13device_kernelINS_4conv6kernel13ConvUniversalINS1_16ConvProblemShapeILNS1_8OperatorE1ELi3EEENS1_10collective14CollectiveConvINS1_46MainloopSm90TmaGmmaWarpSpecializedImplicitGemmILS5_1ELi9ELi3EN4cute5tupleIJNSA_1CILi1EEESD_SD_EEENS1_36KernelImplicitTmaWarpSpecializedSm90ELi1EEENSB_IJNSC_ILi256EEENSC_ILi128EEENSB_IJNSC_ILi32EEEEEEEEENS_10bfloat16_tESM_NSA_8TiledMMAINSA_8MMA_AtomIJNSA_4SM904GMMA28MMA_64x128x16_F32BF16BF16_SSILNSQ_5MajorE0ELSS_1ELNSQ_7ScaleInE1ELST_1EEEEEENSA_6LayoutISE_NSB_IJNSC_ILi0EEESX_SX_EEEEENSB_IJNSA_10UnderscoreES10_S10_EEEEENS7_6detail26Sm90ImplicitGemmTileTraitsINSA_20SM90_TMA_LOAD_IM2COLENSA_14ComposedLayoutINSA_7SwizzleILi2ELi4ELi3EEENSA_18smem_ptr_flag_bitsILi16EEENSW_INSB_IJNSB_IJNSC_ILi8EEESJ_EEENSB_IJSJ_SD_EEENSB_IJSD_NSC_ILi9EEEEEEEEENSB_IJNSB_IJSJ_SH_EEENSB_IJSD_SX_EEENSB_IJSX_NSC_ILi8192EEEEEEEEEEEEEvEENS14_INSA_13SM90_TMA_LOADENS16_INS17_ILi3ELi4ELi3EEES1A_NSW_INSB_IJNSB_IJNSC_ILi64EEENSC_ILi2EEEEEENSB_IJS1B_NSC_ILi4EEEEEES1F_EEENSB_IJNSB_IJSD_NSC_ILi2048EEEEEENSB_IJS1R_NSC_ILi512EEEEEENSB_IJSX_NSC_ILi4096EEEEEEEEEEEEEvEEEENS_8epilogue10collective6detail29Sm90TmaWarpSpecializedAdapterINS29_15DefaultEpilogueISM_NSB_IJNSB_IJllllEEESD_SX_EEES2E_NS28_6thread17LinearCombinationISM_Li1EffLNS2F_9ScaleType4KindE0ELNS_15FloatRoundStyleE2ESM_EENS_4gemm15EpilogueDefaultEEEEEvvEEEEvNT_6ParamsE --------------------------
	.section	.nv.shared._ZN7cutlass13device_kernelINS_4conv6kernel13ConvUniversalINS1_16ConvProblemShapeILNS1_8OperatorE1ELi3EEENS1_10collective14CollectiveConvINS1_46MainloopSm90TmaGmmaWarpSpecializedImplicitGemmILS5_1ELi9ELi3EN4cute5tupleIJNSA_1CILi1EEESD_SD_EEENS1_36KernelImplicitTmaWarpSpecializedSm90ELi1EEENSB_IJNSC_ILi256EEENSC_ILi128EEENSB_IJNSC_ILi32EEEEEEEEENS_10bfloat16_tESM_NSA_8TiledMMAINSA_8MMA_AtomIJNSA_4SM904GMMA28MMA_64x128x16_F32BF16BF16_SSILNSQ_5MajorE0ELSS_1ELNSQ_7ScaleInE1ELST_1EEEEEENSA_6LayoutISE_NSB_IJNSC_ILi0EEESX_SX_EEEEENSB_IJNSA_10UnderscoreES10_S10_EEEEENS7_6detail26Sm90ImplicitGemmTileTraitsINSA_20SM90_TMA_LOAD_IM2COLENSA_14ComposedLayoutINSA_7SwizzleILi2ELi4ELi3EEENSA_18smem_ptr_flag_bitsILi16EEENSW_INSB_IJNSB_IJNSC_ILi8EEESJ_EEENSB_IJSJ_SD_EEENSB_IJSD_NSC_ILi9EEEEEEEEENSB_IJNSB_IJSJ_SH_EEENSB_IJSD_SX_EEENSB_IJSX_NSC_ILi8192EEEEEEEEEEEEEvEENS14_INSA_13SM90_TMA_LOADENS16_INS17_ILi3ELi4ELi3EEES1A_NSW_INSB_IJNSB_IJNSC_ILi64EEENSC_ILi2EEEEEENSB_IJS1B_NSC_ILi4EEEEEES1F_EEENSB_IJNSB_IJSD_NSC_ILi2048EEEEEENSB_IJS1R_NSC_ILi512EEEEEENSB_IJSX_NSC_ILi4096EEEEEEEEEEEEEvEEEENS_8epilogue10collective6detail29Sm90TmaWarpSpecializedAdapterINS29_15DefaultEpilogueISM_NSB_IJNSB_IJllllEEESD_SX_EEES2E_NS28_6thread17LinearCombinationISM_Li1EffLNS2F_9ScaleType4KindE0ELNS_15FloatRoundStyleE2ESM_EENS_4gemm15EpilogueDefaultEEEEEvvEEEEvNT_6ParamsE,"aw",@nobits
	.sectionflags	@""
	.align	16
	.zero		1024


//--------------------- .nv.shared.reserved.0     --------------------------
	.section	.nv.shared.reserved.0,"aw",@nobits
	.weak		__nv_reservedSMEM_offset_0_alias
	.size		__nv_reservedSMEM_offset_0_alias, 0, 0
	.other		__nv_reservedSMEM_offset_0_alias,@"STO_CUDA_RESERVED_SHARED STV_DEFAULT"
__nv_reservedSMEM_offset_0_alias:
	.zero		0


//--------------------- .nv.global                --------------------------
	.section	.nv.global,"aw",@nobits
.nv.global:
	.type		_ZN39_INTERNAL_f0f6a6f3_4_k_cu_9e21b442_27964cute1_E,@object
	.size		_ZN39_INTERNAL_f0f6a6f3_4_k_cu_9e21b442_27964cute1_E,(_ZN39_INTERNAL_f0f6a6f3_4_k_cu_9e21b442_27964cuda3std3__45__cpo6cbeginE - _ZN39_INTERNAL_f0f6a6f3_4_k_cu_9e21b442_27964cute1_E)
_ZN39_INTERNAL_f0f6a6f3_4_k_cu_9e21b442_27964cute1_E:
	.zero		1
	.type		_ZN39_INTERNAL_f0f6a6f3_4_k_cu_9e21b442_27964cuda3std3__45__cpo6cbeginE,@object
	.size		_ZN39_INTERNAL_f0f6a6f3_4_k_cu_9e21b442_27964cuda3std3__45__cpo6cbeginE,(_ZN39_INTERNAL_f0f6a6f3_4_k_cu_9e21b442_27964cuda3std3__48in_placeE - _ZN39_INTERNAL_f0f6a6f3_4_k_cu_9e21b442_27964cuda3std3__45__cpo6cbeginE)
_ZN39_INTERNAL_f0f6a6f3_4_k_cu_9e21b442_27964cuda3std3__45__cpo6cbeginE:
	.zero		1
	.type		_ZN39_INTERNAL_f0f6a6f3_4_k_cu_9e21b442_27964cuda3std3__48in_placeE,@object
	.size		_ZN39_INTERNAL_f0f6a6f3_4_k_cu_9e21b442_27964cuda3std3__48in_placeE,(_ZN39_INTERNAL_f0f6a6f3_4_k_cu_9e21b442_27964cuda3std6ranges3__45__cpo9iter_moveE - _ZN39_INTERNAL_f0f6a6f3_4_k_cu_9e21b442_27964cuda3std3__48in_placeE)
_ZN39_INTERNAL_f0f6a6f3_4_k_cu_9e21b442_27964cuda3std3__48in_placeE:
	.zero		1
	.type		_ZN39_INTERNAL_f0f6a6f3_4_k_cu_9e21b442_27964cuda3std6ranges3__45__cpo9iter_moveE,@object
	.size		_ZN39_INTERNAL_f0f6a6f3_4_k_cu_9e21b442_27964cuda3std6ranges3__45__cpo9iter_moveE,(_ZN39_INTERNAL_f0f6a6f3_4_k_cu_9e21b442_27964cuda3std3__45__cpo5beginE - _ZN39_INTERNAL_f0f6a6f3_4_k_cu_9e21b442_27964cuda3std6ranges3__45__cpo9iter_moveE)
_ZN39_INTERNAL_f0f6a6f3_4_k_cu_9e21b442_27964cuda3std6ranges3__45__cpo9iter_moveE:
	.zero		1
	.type		_ZN39_INTERNAL_f0f6a6f3_4_k_cu_9e21b442_27964cuda3std3__45__cpo5beginE,@object
	.size		_ZN39_INTERNAL_f0f6a6f3_4_k_cu_9e21b442_27964cuda3std3__45__cpo5beginE,(_ZN39_INTERNAL_f0f6a6f3_4_k_cu_9e21b442_27964cuda3std3__441_GLOBAL__N__f0f6a6f3_4_k_cu_9e21b442_27966ignoreE - _ZN39_INTERNAL_f0f6a6f3_4_k_cu_9e21b442_27964cuda3std3__45__cpo5beginE)
_ZN39_INTERNAL_f0f6a6f3_4_k_cu_9e21b442_27964cuda3std3__45__cpo5beginE:
	.zero		1
	.type		_ZN39_INTERNAL_f0f6a6f3_4_k_cu_9e21b442_27964cuda3std3__441_GLOBAL__N__f0f6a6f3_4_k_cu_9e21b442_27966ignoreE,@object
	.size		_ZN39_INTERNAL_f0f6a6f3_4_k_cu_9e21b442_27964cuda3std3__441_GLOBAL__N__f0f6a6f3_4_k_cu_9e21b442_27966ignoreE,(_ZN39_INTERNAL_f0f6a6f3_4_k_cu_9e21b442_27964cute7productE - _ZN39_INTERNAL_f0f6a6f3_4_k_cu_9e21b442_27964cuda3std3__441_GLOBAL__N__f0f6a6f3_4_k_cu_9e21b442_27966ignoreE)
_ZN39_INTERNAL_f0f6a6f3_4_k_cu_9e21b442_27964cuda3std3__441_GLOBAL__N__f0f6a6f3_4_k_cu_9e21b442_27966ignoreE:
	.zero		1
	.type		_ZN39_INTERNAL_f0f6a6f3_4_k_cu_9e21b442_27964cute7productE,@object
	.size		_ZN39_INTERNAL_f0f6a6f3_4_k_cu_9e21b442_27964cute7productE,(_ZN39_INTERNAL_f0f6a6f3_4_k_cu_9e21b442_27964cuda3std3__45__cpo3endE - _ZN39_INTERNAL_f0f6a6f3_4_k_cu_9e21b442_27964cute7productE)
_ZN39_INTERNAL_f0f6a6f3_4_k_cu_9e21b442_27964cute7productE:
	.zero		1
	.type		_ZN39_INTERNAL_f0f6a6f3_4_k_cu_9e21b442_27964cuda3std3__45__cpo3endE,@object
	.size		_ZN39_INTERNAL_f0f6a6f3_4_k_cu_9e21b442_27964cuda3std3__45__cpo3endE,(_ZN39_INTERNAL_f0f6a6f3_4_k_cu_9e21b442_27964cuda3std3__419piecewise_constructE - _ZN39_INTERNAL_f0f6a6f3_4_k_cu_9e21b442_27964cuda3std3__45__cpo3endE)
_ZN39_INTERNAL_f0f6a6f3_4_k_cu_9e21b442_27964cuda3std3__45__cpo3endE:
	.zero		1
	.type		_ZN39_INTERNAL_f0f6a6f3_4_k_cu_9e21b442_27964cuda3std3__419piecewise_constructE,@object
	.size		_ZN39_INTERNAL_f0f6a6f3_4_k_cu_9e21b442_27964cuda3std3__419piecewise_constructE,(_ZN39_INTERNAL_f0f6a6f3_4_k_cu_9e21b442_27964cuda3std3__45__cpo4cendE - _ZN39_INTERNAL_f0f6a6f3_4_k_cu_9e21b442_27964cuda3std3__419piecewise_constructE)
_ZN39_INTERNAL_f0f6a6f3_4_k_cu_9e21b442_27964cuda3std3__419piecewise_constructE:
	.zero		1
	.type		_ZN39_INTERNAL_f0f6a6f3_4_k_cu_9e21b442_27964cuda3std3__45__cpo4cendE,@object
	.size		_ZN39_INTERNAL_f0f6a6f3_4_k_cu_9e21b442_27964cuda3std3__45__cpo4cendE,(_ZN39_INTERNAL_f0f6a6f3_4_k_cu_9e21b442_27964cuda3std6ranges3__45__cpo4swapE - _ZN39_INTERNAL_f0f6a6f3_4_k_cu_9e21b442_27964cuda3std3__45__cpo4cendE)
_ZN39_INTERNAL_f0f6a6f3_4_k_cu_9e21b442_27964cuda3std3__45__cpo4cendE:
	.zero		1
	.type		_ZN39_INTERNAL_f0f6a6f3_4_k_cu_9e21b442_27964cuda3std6ranges3__45__cpo4swapE,@object
	.size		_ZN39_INTERNAL_f0f6a6f3_4_k_cu_9e21b442_27964cuda3std6ranges3__45__cpo4swapE,(.L_7 - _ZN39_INTERNAL_f0f6a6f3_4_k_cu_9e21b442_27964cuda3std6ranges3__45__cpo4swapE)
_ZN39_INTERNAL_f0f6a6f3_4_k_cu_9e21b442_27964cuda3std6ranges3__45__cpo4swapE:
	.zero		1
.L_7:


//--------------------- .nv.constant0._ZN7cutlass13device_kernelINS_4conv6kernel13ConvUniversalINS1_16ConvProblemShapeILNS1_8OperatorE1ELi3EEENS1_10collective14CollectiveConvINS1_46MainloopSm90TmaGmmaWarpSpecializedImplicitGemmILS5_1ELi9ELi3EN4cute5tupleIJNSA_1CILi1EEESD_SD_EEENS1_36KernelImplicitTmaWarpSpecializedSm90ELi1EEENSB_IJNSC_ILi256EEENSC_ILi128EEENSB_IJNSC_ILi32EEEEEEEEENS_10bfloat16_tESM_NSA_8TiledMMAINSA_8MMA_AtomIJNSA_4SM904GMMA28MMA_64x128x16_F32BF16BF16_SSILNSQ_5MajorE0ELSS_1ELNSQ_7ScaleInE1ELST_1EEEEEENSA_6LayoutISE_NSB_IJNSC_ILi0EEESX_SX_EEEEENSB_IJNSA_10UnderscoreES10_S10_EEEEENS7_6detail26Sm90ImplicitGemmTileTraitsINSA_20SM90_TMA_LOAD_IM2COLENSA_14ComposedLayoutINSA_7SwizzleILi2ELi4ELi3EEENSA_18smem_ptr_flag_bitsILi16EEENSW_INSB_IJNSB_IJNSC_ILi8EEESJ_EEENSB_IJSJ_SD_EEENSB_IJSD_NSC_ILi9EEEEEEEEENSB_IJNSB_IJSJ_SH_EEENSB_IJSD_SX_EEENSB_IJSX_NSC_ILi8192EEEEEEEEEEEEEvEENS14_INSA_13SM90_TMA_LOADENS16_INS17_ILi3ELi4ELi3EEES1A_NSW_INSB_IJNSB_IJNSC_ILi64EEENSC_ILi2EEEEEENSB_IJS1B_NSC_ILi4EEEEEES1F_EEENSB_IJNSB_IJSD_NSC_ILi2048EEEEEENSB_IJS1R_NSC_ILi512EEEEEENSB_IJSX_NSC_ILi4096EEEEEEEEEEEEEvEEEENS_8epilogue10collective6detail29Sm90TmaWarpSpecializedAdapterINS29_15DefaultEpilogueISM_NSB_IJNSB_IJllllEEESD_SX_EEES2E_NS28_6thread17LinearCombinationISM_Li1EffLNS2F_9ScaleType4KindE0ELNS_15FloatRoundStyleE2ESM_EENS_4gemm15EpilogueDefaultEEEEEvvEEEEvNT_6ParamsE --------------------------
	.section	.nv.constant0._ZN7cutlass13device_kernelINS_4conv6kernel13ConvUniversalINS1_16ConvProblemShapeILNS1_8OperatorE1ELi3EEENS1_10collective14CollectiveConvINS1_46MainloopSm90TmaGmmaWarpSpecializedImplicitGemmILS5_1ELi9ELi3EN4cute5tupleIJNSA_1CILi1EEESD_SD_EEENS1_36KernelImplicitTmaWarpSpecializedSm90ELi1EEENSB_IJNSC_ILi256EEENSC_ILi128EEENSB_IJNSC_ILi32EEEEEEEEENS_10bfloat16_tESM_NSA_8TiledMMAINSA_8MMA_AtomIJNSA_4SM904GMMA28MMA_64x128x16_F32BF16BF16_SSILNSQ_5MajorE0ELSS_1ELNSQ_7ScaleInE1ELST_1EEEEEENSA_6LayoutISE_NSB_IJNSC_ILi0EEESX_SX_EEEEENSB_IJNSA_10UnderscoreES10_S10_EEEEENS7_6detail26Sm90ImplicitGemmTileTraitsINSA_20SM90_TMA_LOAD_IM2COLENSA_14ComposedLayoutINSA_7SwizzleILi2ELi4ELi3EEENSA_18smem_ptr_flag_bitsILi16EEENSW_INSB_IJNSB_IJNSC_ILi8EEESJ_EEENSB_IJSJ_SD_EEENSB_IJSD_NSC_ILi9EEEEEEEEENSB_IJNSB_IJSJ_SH_EEENSB_IJSD_SX_EEENSB_IJSX_NSC_ILi8192EEEEEEEEEEEEEvEENS14_INSA_13SM90_TMA_LOADENS16_INS17_ILi3ELi4ELi3EEES1A_NSW_INSB_IJNSB_IJNSC_ILi64EEENSC_ILi2EEEEEENSB_IJS1B_NSC_ILi4EEEEEES1F_EEENSB_IJNSB_IJSD_NSC_ILi2048EEEEEENSB_IJS1R_NSC_ILi512EEEEEENSB_IJSX_NSC_ILi4096EEEEEEEEEEEEEvEEEENS_8epilogue10collective6detail29Sm90TmaWarpSpecializedAdapterINS29_15DefaultEpilogueISM_NSB_IJNSB_IJllllEEESD_SX_EEES2E_NS28_6thread17LinearCombinationISM_Li1EffLNS2F_9ScaleType4KindE0ELNS_15FloatRoundStyleE2ESM_EENS_4gemm15EpilogueDefaultEEEEEvvEEEEvNT_6ParamsE,"a",@progbits
	.sectionflags	@""
	.align	4
.nv.constant0._ZN7cutlass13device_kernelINS_4conv6kernel13ConvUniversalINS1_16ConvProblemShapeILNS1_8OperatorE1ELi3EEENS1_10collective14CollectiveConvINS1_46MainloopSm90TmaGmmaWarpSpecializedImplicitGemmILS5_1ELi9ELi3EN4cute5tupleIJNSA_1CILi1EEESD_SD_EEENS1_36KernelImplicitTmaWarpSpecializedSm90ELi1EEENSB_IJNSC_ILi256EEENSC_ILi128EEENSB_IJNSC_ILi32EEEEEEEEENS_10bfloat16_tESM_NSA_8TiledMMAINSA_8MMA_AtomIJNSA_4SM904GMMA28MMA_64x128x16_F32BF16BF16_SSILNSQ_5MajorE0ELSS_1ELNSQ_7ScaleInE1ELST_1EEEEEENSA_6LayoutISE_NSB_IJNSC_ILi0EEESX_SX_EEEEENSB_IJNSA_10UnderscoreES10_S10_EEEEENS7_6detail26Sm90ImplicitGemmTileTraitsINSA_20SM90_TMA_LOAD_IM2COLENSA_14ComposedLayoutINSA_7SwizzleILi2ELi4ELi3EEENSA_18smem_ptr_flag_bitsILi16EEENSW_INSB_IJNSB_IJNSC_ILi8EEESJ_EEENSB_IJSJ_SD_EEENSB_IJSD_NSC_ILi9EEEEEEEEENSB_IJNSB_IJSJ_SH_EEENSB_IJSD_SX_EEENSB_IJSX_NSC_ILi8192EEEEEEEEEEEEEvEENS14_INSA_13SM90_TMA_LOADENS16_INS17_ILi3ELi4ELi3EEES1A_NSW_INSB_IJNSB_IJNSC_ILi64EEENSC_ILi2EEEEEENSB_IJS1B_NSC_ILi4EEEEEES1F_EEENSB_IJNSB_IJSD_NSC_ILi2048EEEEEENSB_IJS1R_NSC_ILi512EEEEEENSB_IJSX_NSC_ILi4096EEEEEEEEEEEEEvEEEENS_8epilogue10collective6detail29Sm90TmaWarpSpecializedAdapterINS29_15DefaultEpilogueISM_NSB_IJNSB_IJllllEEESD_SX_EEES2E_NS28_6thread17LinearCombinationISM_Li1EffLNS2F_9ScaleType4KindE0ELNS_15FloatRoundStyleE2ESM_EENS_4gemm15EpilogueDefaultEEEEEvvEEEEvNT_6ParamsE:
	.zero		1664


//--------------------- SYMBOLS --------------------------

	.type		.nv.reservedSmem.offset0,@object
	.size		.nv.reservedSmem.offset0,0x4
